// auto-generated by cutlass_sweep.gemm — config: {"arch": "sm_100", "cluster_m": 2, "cluster_n": 2, "dtype": "tf32", "stages": 0, "tile_k": 128, "tile_m": 256, "tile_n": 128}
#include "cutlass/cutlass.h"
#include "cutlass/gemm/collective/collective_builder.hpp"
#include "cutlass/gemm/device/gemm_universal_adapter.h"
#include "cutlass/gemm/kernel/gemm_universal.hpp"
#include "cutlass/epilogue/collective/collective_builder.hpp"

using ElemA = cutlass::tfloat32_t;
using ElemB = cutlass::tfloat32_t;
using ElemCD = cutlass::tfloat32_t;
using Acc  = float;
using TileShape    = cute::Shape<cute::_256, cute::_128, cute::_128>;
using ClusterShape = cute::Shape<cute::_2, cute::_2, cute::_1>;

using CollectiveEpilogue = typename cutlass::epilogue::collective::CollectiveBuilder<
    cutlass::arch::Sm100, cutlass::arch::OpClassTensorOp,
    TileShape, ClusterShape,
    cutlass::epilogue::collective::EpilogueTileAuto,
    Acc, Acc,
    ElemCD, cutlass::layout::RowMajor, 128 / cutlass::sizeof_bits<ElemCD>::value,
    ElemCD, cutlass::layout::RowMajor, 128 / cutlass::sizeof_bits<ElemCD>::value,
    cutlass::epilogue::collective::EpilogueScheduleAuto
  >::CollectiveOp;

using CollectiveMainloop = typename cutlass::gemm::collective::CollectiveBuilder<
    cutlass::arch::Sm100, cutlass::arch::OpClassTensorOp,
    ElemA, cutlass::layout::RowMajor, 128 / cutlass::sizeof_bits<ElemA>::value,
    ElemB, cutlass::layout::ColumnMajor, 128 / cutlass::sizeof_bits<ElemB>::value,
    Acc,
    TileShape, ClusterShape,
    cutlass::gemm::collective::StageCountAutoCarveout<static_cast<int>(sizeof(typename CollectiveEpilogue::SharedStorage))>,
    cutlass::gemm::collective::KernelScheduleAuto
  >::CollectiveOp;

using GemmKernel = cutlass::gemm::kernel::GemmUniversal<
    cute::Shape<int,int,int,int>,
    CollectiveMainloop,
    CollectiveEpilogue
>;
using Gemm = cutlass::gemm::device::GemmUniversalAdapter<GemmKernel>;

// Force the device kernel symbol into the cubin without needing a host main.
auto* _anchor = &cutlass::device_kernel<GemmKernel>;


// ===== COMPILED SASS (sm_100a) =====

	.target	sm_100a

	.elftype	@"ET_EXEC"


//--------------------- .note.nv.tkinfo           --------------------------
	.section	.note.nv.tkinfo,"",@"SHT_NOTE"
	.sectionflags	@"SHF_NOTE_NV_TKINFO"
	.tkinfo
        /*0018*/ 	.word	0x00000002
        /*0030*/ 	.string	""
        /*0030*/ 	.string	"ptxas"
        /*0030*/ 	.string	"Cuda compilation tools, release 13.0, V13.0.88"
        /*0030*/ 	.string	"Build cuda_13.0.r13.0/compiler.36424714_0"
        /*0030*/ 	.string	"-arch sm_100a -m 64 "



//--------------------- .note.nv.cuinfo           --------------------------
	.section	.note.nv.cuinfo,"",@"SHT_NOTE"
	.sectionflags	@"SHF_NOTE_NV_CUINFO"
        /*0018*/ 	.short	0x0002
        /*001a*/ 	.short	0x0064
        /*001c*/ 	.short	0x0082
	.zero		2


//--------------------- .nv.info                  --------------------------
	.section	.nv.info,"",@"SHT_CUDA_INFO"
	.align	4


	//----- nvinfo : EIATTR_REGCOUNT
	.align		4
        /*0000*/ 	.byte	0x04, 0x2f
        /*0002*/ 	.short	(.L_19 - .L_18)
	.align		4
.L_18:
        /*0004*/ 	.word	index@(_ZN7cutlass13device_kernelINS_4gemm6kernel13GemmUniversalIN4cute5tupleIJiiiiEEENS1_10collective13CollectiveMmaINS1_35MainloopSm100TmaUmmaWarpSpecializedILi2ELi2ELi4ENS5_IJNS4_1CILi2EEESB_NSA_ILi1EEEEEEEENS5_IJNSA_ILi256EEENSA_ILi128EEESG_EEENS_10tfloat32_tENS5_IJlSC_lEEESI_SJ_NS4_8TiledMMAINS4_8MMA_AtomIJNS4_23SM100_MMA_TF32_2x1SM_SSISI_SI_fLi256ELi128ELNS4_4UMMA5MajorE0ELSO_0ELNSN_7ScaleInE0ELSP_0EEEEEENS4_6LayoutINS5_IJSC_SC_SC_EEENS5_IJNSA_ILi0EEESU_SU_EEEEENS5_IJNS4_10UnderscoreESX_SX_EEEEENS4_28SM100_TMA_2SM_LOAD_MULTICASTENS4_14ComposedLayoutINS4_7SwizzleILi3ELi4ELi3EEENS4_18smem_ptr_flag_bitsILi32EEENSS_INS5_IJNSA_ILi8EEENSA_ILi32EEEEEENS5_IJS17_SC_EEEEEEEvNS4_8identityENS4_18SM100_TMA_2SM_LOADES1B_vS1C_EENS_8epilogue10collective18CollectiveEpilogueINS1F_23Sm100TmaWarpSpecializedILi4ELi2ELi16ELb1ELb0EEEJNS5_IJSG_SG_SG_EEENS5_IJNSS_ISG_SC_EENSS_INSA_ILi16EEESC_EEEEESI_SJ_SI_SJ_NS1F_6fusion15FusionCallbacksIS1J_NS1P_17LinearCombinationISI_fSI_fLNS_15FloatRoundStyleE2EEES1K_S1O_JEEENS4_5SM1004TMEM4LOAD26SM100_TMEM_LOAD_32dp32b16xENS4_13SM90_TMA_LOADENS11_INS12_ILi2ELi4ELi3EEES15_NSS_INS5_IJS16_S1M_EEENS5_IJS1M_SC_EEEEEEENS4_39AutoVectorizingCopyWithAssumedAlignmentILi128EEENS4_14SM90_TMA_STOREES24_S26_S26_EEEvvEEEEvNT_6ParamsE)
        /*0008*/ 	.word	0x0000004f


	//----- nvinfo : EIATTR_FRAME_SIZE
	.align		4
.L_19:
        /*000c*/ 	.byte	0x04, 0x11
        /*000e*/ 	.short	(.L_21 - .L_20)
	.align		4
.L_20:
        /*0010*/ 	.word	index@($__internal_2_$__cuda_sm10x_tcgen05_guardrail_trap_unallocated_columns_being_dealloced)
        /*0014*/ 	.word	0x00000000


	//----- nvinfo : EIATTR_FRAME_SIZE
	.align		4
.L_21:
        /*0018*/ 	.byte	0x04, 0x11
        /*001a*/ 	.short	(.L_23 - .L_22)
	.align		4
.L_22:
        /*001c*/ 	.word	index@($__internal_1_$__cuda_sm10x_tcgen05_guardrail_trap_phase_invalid_during_alloc)
        /*0020*/ 	.word	0x00000000


	//----- nvinfo : EIATTR_FRAME_SIZE
	.align		4
.L_23:
        /*0024*/ 	.byte	0x04, 0x11
        /*0026*/ 	.short	(.L_25 - .L_24)
	.align		4
.L_24:
        /*0028*/ 	.word	index@($__internal_0_$__cuda_sm10x_tcgen05_guardrail_trap_col_being_dealloced_not_returned_by_alloc)
        /*002c*/ 	.word	0x00000000


	//----- nvinfo : EIATTR_FRAME_SIZE
	.align		4
.L_25:
        /*0030*/ 	.byte	0x04, 0x11
        /*0032*/ 	.short	(.L_27 - .L_26)
	.align		4
.L_26:
        /*0034*/ 	.word	index@(_ZN7cutlass13device_kernelINS_4gemm6kernel13GemmUniversalIN4cute5tupleIJiiiiEEENS1_10collective13CollectiveMmaINS1_35MainloopSm100TmaUmmaWarpSpecializedILi2ELi2ELi4ENS5_IJNS4_1CILi2EEESB_NSA_ILi1EEEEEEEENS5_IJNSA_ILi256EEENSA_ILi128EEESG_EEENS_10tfloat32_tENS5_IJlSC_lEEESI_SJ_NS4_8TiledMMAINS4_8MMA_AtomIJNS4_23SM100_MMA_TF32_2x1SM_SSISI_SI_fLi256ELi128ELNS4_4UMMA5MajorE0ELSO_0ELNSN_7ScaleInE0ELSP_0EEEEEENS4_6LayoutINS5_IJSC_SC_SC_EEENS5_IJNSA_ILi0EEESU_SU_EEEEENS5_IJNS4_10UnderscoreESX_SX_EEEEENS4_28SM100_TMA_2SM_LOAD_MULTICASTENS4_14ComposedLayoutINS4_7SwizzleILi3ELi4ELi3EEENS4_18smem_ptr_flag_bitsILi32EEENSS_INS5_IJNSA_ILi8EEENSA_ILi32EEEEEENS5_IJS17_SC_EEEEEEEvNS4_8identityENS4_18SM100_TMA_2SM_LOADES1B_vS1C_EENS_8epilogue10collective18CollectiveEpilogueINS1F_23Sm100TmaWarpSpecializedILi4ELi2ELi16ELb1ELb0EEEJNS5_IJSG_SG_SG_EEENS5_IJNSS_ISG_SC_EENSS_INSA_ILi16EEESC_EEEEESI_SJ_SI_SJ_NS1F_6fusion15FusionCallbacksIS1J_NS1P_17LinearCombinationISI_fSI_fLNS_15FloatRoundStyleE2EEES1K_S1O_JEEENS4_5SM1004TMEM4LOAD26SM100_TMEM_LOAD_32dp32b16xENS4_13SM90_TMA_LOADENS11_INS12_ILi2ELi4ELi3EEES15_NSS_INS5_IJS16_S1M_EEENS5_IJS1M_SC_EEEEEEENS4_39AutoVectorizingCopyWithAssumedAlignmentILi128EEENS4_14SM90_TMA_STOREES24_S26_S26_EEEvvEEEEvNT_6ParamsE)
        /*0038*/ 	.word	0x00000000


	//----- nvinfo : EIATTR_MIN_STACK_SIZE
	.align		4
.L_27:
        /*003c*/ 	.byte	0x04, 0x12
        /*003e*/ 	.short	(.L_29 - .L_28)
	.align		4
.L_28:
        /*0040*/ 	.word	index@(_ZN7cutlass13device_kernelINS_4gemm6kernel13GemmUniversalIN4cute5tupleIJiiiiEEENS1_10collective13CollectiveMmaINS1_35MainloopSm100TmaUmmaWarpSpecializedILi2ELi2ELi4ENS5_IJNS4_1CILi2EEESB_NSA_ILi1EEEEEEEENS5_IJNSA_ILi256EEENSA_ILi128EEESG_EEENS_10tfloat32_tENS5_IJlSC_lEEESI_SJ_NS4_8TiledMMAINS4_8MMA_AtomIJNS4_23SM100_MMA_TF32_2x1SM_SSISI_SI_fLi256ELi128ELNS4_4UMMA5MajorE0ELSO_0ELNSN_7ScaleInE0ELSP_0EEEEEENS4_6LayoutINS5_IJSC_SC_SC_EEENS5_IJNSA_ILi0EEESU_SU_EEEEENS5_IJNS4_10UnderscoreESX_SX_EEEEENS4_28SM100_TMA_2SM_LOAD_MULTICASTENS4_14ComposedLayoutINS4_7SwizzleILi3ELi4ELi3EEENS4_18smem_ptr_flag_bitsILi32EEENSS_INS5_IJNSA_ILi8EEENSA_ILi32EEEEEENS5_IJS17_SC_EEEEEEEvNS4_8identityENS4_18SM100_TMA_2SM_LOADES1B_vS1C_EENS_8epilogue10collective18CollectiveEpilogueINS1F_23Sm100TmaWarpSpecializedILi4ELi2ELi16ELb1ELb0EEEJNS5_IJSG_SG_SG_EEENS5_IJNSS_ISG_SC_EENSS_INSA_ILi16EEESC_EEEEESI_SJ_SI_SJ_NS1F_6fusion15FusionCallbacksIS1J_NS1P_17LinearCombinationISI_fSI_fLNS_15FloatRoundStyleE2EEES1K_S1O_JEEENS4_5SM1004TMEM4LOAD26SM100_TMEM_LOAD_32dp32b16xENS4_13SM90_TMA_LOADENS11_INS12_ILi2ELi4ELi3EEES15_NSS_INS5_IJS16_S1M_EEENS5_IJS1M_SC_EEEEEEENS4_39AutoVectorizingCopyWithAssumedAlignmentILi128EEENS4_14SM90_TMA_STOREES24_S26_S26_EEEvvEEEEvNT_6ParamsE)
        /*0044*/ 	.word	0x00000000
.L_29:


//--------------------- .nv.compat                --------------------------
	.section	.nv.compat,"",@"SHT_CUDA_COMPAT_INFO"
	.align	4
        /*0000*/ 	.byte	0x02, 0x09, 0x01, 0x00, 0x02, 0x02, 0x02, 0x00, 0x02, 0x05, 0x05, 0x00, 0x03, 0x07, 0x01, 0x01
        /*0010*/ 	.byte	0x02, 0x03, 0x01, 0x00, 0x02, 0x06, 0x01, 0x00, 0x04, 0x0b, 0x08, 0x00, 0x09, 0x00, 0x00, 0x00
        /*0020*/ 	.byte	0x00, 0x00, 0x00, 0x00


//--------------------- .nv.info._ZN7cutlass13device_kernelINS_4gemm6kernel13GemmUniversalIN4cute5tupleIJiiiiEEENS1_10collective13CollectiveMmaINS1_35MainloopSm100TmaUmmaWarpSpecializedILi2ELi2ELi4ENS5_IJNS4_1CILi2EEESB_NSA_ILi1EEEEEEEENS5_IJNSA_ILi256EEENSA_ILi128EEESG_EEENS_10tfloat32_tENS5_IJlSC_lEEESI_SJ_NS4_8TiledMMAINS4_8MMA_AtomIJNS4_23SM100_MMA_TF32_2x1SM_SSISI_SI_fLi256ELi128ELNS4_4UMMA5MajorE0ELSO_0ELNSN_7ScaleInE0ELSP_0EEEEEENS4_6LayoutINS5_IJSC_SC_SC_EEENS5_IJNSA_ILi0EEESU_SU_EEEEENS5_IJNS4_10UnderscoreESX_SX_EEEEENS4_28SM100_TMA_2SM_LOAD_MULTICASTENS4_14ComposedLayoutINS4_7SwizzleILi3ELi4ELi3EEENS4_18smem_ptr_flag_bitsILi32EEENSS_INS5_IJNSA_ILi8EEENSA_ILi32EEEEEENS5_IJS17_SC_EEEEEEEvNS4_8identityENS4_18SM100_TMA_2SM_LOADES1B_vS1C_EENS_8epilogue10collective18CollectiveEpilogueINS1F_23Sm100TmaWarpSpecializedILi4ELi2ELi16ELb1ELb0EEEJNS5_IJSG_SG_SG_EEENS5_IJNSS_ISG_SC_EENSS_INSA_ILi16EEESC_EEEEESI_SJ_SI_SJ_NS1F_6fusion15FusionCallbacksIS1J_NS1P_17LinearCombinationISI_fSI_fLNS_15FloatRoundStyleE2EEES1K_S1O_JEEENS4_5SM1004TMEM4LOAD26SM100_TMEM_LOAD_32dp32b16xENS4_13SM90_TMA_LOADENS11_INS12_ILi2ELi4ELi3EEES15_NSS_INS5_IJS16_S1M_EEENS5_IJS1M_SC_EEEEEEENS4_39AutoVectorizingCopyWithAssumedAlignmentILi128EEENS4_14SM90_TMA_STOREES24_S26_S26_EEEvvEEEEvNT_6ParamsE --------------------------
	.section	.nv.info._ZN7cutlass13device_kernelINS_4gemm6kernel13GemmUniversalIN4cute5tupleIJiiiiEEENS1_10collective13CollectiveMmaINS1_35MainloopSm100TmaUmmaWarpSpecializedILi2ELi2ELi4ENS5_IJNS4_1CILi2EEESB_NSA_ILi1EEEEEEEENS5_IJNSA_ILi256EEENSA_ILi128EEESG_EEENS_10tfloat32_tENS5_IJlSC_lEEESI_SJ_NS4_8TiledMMAINS4_8MMA_AtomIJNS4_23SM100_MMA_TF32_2x1SM_SSISI_SI_fLi256ELi128ELNS4_4UMMA5MajorE0ELSO_0ELNSN_7ScaleInE0ELSP_0EEEEEENS4_6LayoutINS5_IJSC_SC_SC_EEENS5_IJNSA_ILi0EEESU_SU_EEEEENS5_IJNS4_10UnderscoreESX_SX_EEEEENS4_28SM100_TMA_2SM_LOAD_MULTICASTENS4_14ComposedLayoutINS4_7SwizzleILi3ELi4ELi3EEENS4_18smem_ptr_flag_bitsILi32EEENSS_INS5_IJNSA_ILi8EEENSA_ILi32EEEEEENS5_IJS17_SC_EEEEEEEvNS4_8identityENS4_18SM100_TMA_2SM_LOADES1B_vS1C_EENS_8epilogue10collective18CollectiveEpilogueINS1F_23Sm100TmaWarpSpecializedILi4ELi2ELi16ELb1ELb0EEEJNS5_IJSG_SG_SG_EEENS5_IJNSS_ISG_SC_EENSS_INSA_ILi16EEESC_EEEEESI_SJ_SI_SJ_NS1F_6fusion15FusionCallbacksIS1J_NS1P_17LinearCombinationISI_fSI_fLNS_15FloatRoundStyleE2EEES1K_S1O_JEEENS4_5SM1004TMEM4LOAD26SM100_TMEM_LOAD_32dp32b16xENS4_13SM90_TMA_LOADENS11_INS12_ILi2ELi4ELi3EEES15_NSS_INS5_IJS16_S1M_EEENS5_IJS1M_SC_EEEEEEENS4_39AutoVectorizingCopyWithAssumedAlignmentILi128EEENS4_14SM90_TMA_STOREES24_S26_S26_EEEvvEEEEvNT_6ParamsE,"",@"SHT_CUDA_INFO"
	.sectionflags	@""
	.align	4


	//----- nvinfo : EIATTR_CUDA_API_VERSION
	.align		4
        /*0000*/ 	.byte	0x04, 0x37
        /*0002*/ 	.short	(.L_31 - .L_30)
.L_30:
        /*0004*/ 	.word	0x00000082


	//----- nvinfo : EIATTR_KPARAM_INFO
	.align		4
.L_31:
        /*0008*/ 	.byte	0x04, 0x17
        /*000a*/ 	.short	(.L_33 - .L_32)
.L_32:
        /*000c*/ 	.word	0x00000000
        /*0010*/ 	.short	0x0000
        /*0012*/ 	.short	0x0000
        /*0014*/ 	.byte	0x00, 0xf0, 0x01, 0x20


	//----- nvinfo : EIATTR_AT_ENTRY_FRAGMENTS
	.align		4
.L_33:
        /*0018*/ 	.byte	0x04, 0x4f
        /*001a*/ 	.short	(.L_35 - .L_34)


	//   ....[0]....
.L_34:
        /*001c*/ 	.word	0x00000007


	//----- nvinfo : EIATTR_RESERVED_SMEM_USED
	.align		4
.L_35:
        /*0020*/ 	.byte	0x01, 0x41
	.zero		2


	//----- nvinfo : EIATTR_SPARSE_MMA_MASK
	.align		4
        /*0024*/ 	.byte	0x03, 0x50
        /*0026*/ 	.short	0x0000


	//----- nvinfo : EIATTR_TCGEN05_2CTA_USED
	.align		4
        /*0028*/ 	.byte	0x01, 0x52
	.zero		2


	//----- nvinfo : EIATTR_MAXREG_COUNT
	.align		4
        /*002c*/ 	.byte	0x03, 0x1b
        /*002e*/ 	.short	0x00ff


	//----- nvinfo : EIATTR_NUM_BARRIERS
	.align		4
        /*0030*/ 	.byte	0x02, 0x4c
        /*0032*/ 	.byte	0x07
	.zero		1


	//----- nvinfo : EIATTR_EXTERNS
	.align		4
        /*0034*/ 	.byte	0x04, 0x0f
        /*0036*/ 	.short	(.L_37 - .L_36)


	//   ....[0]....
	.align		4
.L_36:
        /*0038*/ 	.word	index@(__assertfail)


	//----- nvinfo : EIATTR_MERCURY_ISA_VERSION
	.align		4
.L_37:
        /*003c*/ 	.byte	0x03, 0x5f
        /*003e*/ 	.short	0x0101


	//----- nvinfo : EIATTR_INT_WARP_WIDE_INSTR_OFFSETS
	.align		4
        /*0040*/ 	.byte	0x04, 0x31
        /*0042*/ 	.short	(.L_39 - .L_38)


	//   ....[0]....
.L_38:
        /*0044*/ 	.word	0x00000d60


	//   ....[1]....
        /*0048*/ 	.word	0x00000e00


	//   ....[2]....
        /*004c*/ 	.word	0x00004c90


	//   ....[3]....
        /*0050*/ 	.word	0x00004cc0


	//   ....[4]....
        /*0054*/ 	.word	0x00004ce0


	//   ....[5]....
        /*0058*/ 	.word	0x00005810


	//   ....[6]....
        /*005c*/ 	.word	0x00005870


	//   ....[7]....
        /*0060*/ 	.word	0x00005960


	//   ....[8]....
        /*0064*/ 	.word	0x000059d0


	//   ....[9]....
        /*0068*/ 	.word	0x00005ad0


	//   ....[10]....
        /*006c*/ 	.word	0x00005b40


	//   ....[11]....
        /*0070*/ 	.word	0x00005c40


	//   ....[12]....
        /*0074*/ 	.word	0x00005cb0


	//   ....[13]....
        /*0078*/ 	.word	0x00005dc0


	//   ....[14]....
        /*007c*/ 	.word	0x00005e40


	//   ....[15]....
        /*0080*/ 	.word	0x00005f40


	//   ....[16]....
        /*0084*/ 	.word	0x00005fc0


	//   ....[17]....
        /*0088*/ 	.word	0x000060c0


	//   ....[18]....
        /*008c*/ 	.word	0x00006140


	//   ....[19]....
        /*0090*/ 	.word	0x00006230


	//   ....[20]....
        /*0094*/ 	.word	0x000062c0


	//----- nvinfo : EIATTR_COOP_GROUP_MASK_REGIDS
	.align		4
.L_39:
        /*0098*/ 	.byte	0x04, 0x29
        /*009a*/ 	.short	(.L_41 - .L_40)


	//   ....[0]....
.L_40:
        /*009c*/ 	.word	0xffffffff


	//   ....[1]....
        /*00a0*/ 	.word	0xffffffff


	//   ....[2]....
        /*00a4*/ 	.word	0xffffffff


	//   ....[3]....
        /*00a8*/ 	.word	0xffffffff


	//   ....[4]....
        /*00ac*/ 	.word	0xffffffff


	//   ....[5]....
        /*00b0*/ 	.word	0xffffffff


	//   ....[6]....
        /*00b4*/ 	.word	0xffffffff


	//   ....[7]....
        /*00b8*/ 	.word	0xffffffff


	//   ....[8]....
        /*00bc*/ 	.word	0xffffffff


	//   ....[9]....
        /*00c0*/ 	.word	0xffffffff


	//   ....[10]....
        /*00c4*/ 	.word	0xffffffff


	//   ....[11]....
        /*00c8*/ 	.word	0xffffffff


	//   ....[12]....
        /*00cc*/ 	.word	0xffffffff


	//   ....[13]....
        /*00d0*/ 	.word	0xffffffff


	//----- nvinfo : EIATTR_COOP_GROUP_INSTR_OFFSETS
	.align		4
.L_41:
        /*00d4*/ 	.byte	0x04, 0x28
        /*00d6*/ 	.short	(.L_43 - .L_42)


	//   ....[0]....
.L_42:
        /*00d8*/ 	.word	0x000000c0


	//   ....[1]....
        /*00dc*/ 	.word	0x00000540


	//   ....[2]....
        /*00e0*/ 	.word	0x000006d0


	//   ....[3]....
        /*00e4*/ 	.word	0x00000860


	//   ....[4]....
        /*00e8*/ 	.word	0x00000950


	//   ....[5]....
        /*00ec*/ 	.word	0x00000ab0


	//   ....[6]....
        /*00f0*/ 	.word	0x00000c40


	//   ....[7]....
        /*00f4*/ 	.word	0x00000e80


	//   ....[8]....
        /*00f8*/ 	.word	0x000026f0


	//   ....[9]....
        /*00fc*/ 	.word	0x000034a0


	//   ....[10]....
        /*0100*/ 	.word	0x000039b0


	//   ....[11]....
        /*0104*/ 	.word	0x00003c60


	//   ....[12]....
        /*0108*/ 	.word	0x00004b80


	//   ....[13]....
        /*010c*/ 	.word	0x00004da0


	//----- nvinfo : EIATTR_VRC_CTA_INIT_COUNT
	.align		4
.L_43:
        /*0110*/ 	.byte	0x02, 0x4a
        /*0112*/ 	.byte	0x80
	.zero		1


	//----- nvinfo : EIATTR_SYSCALL_OFFSETS
	.align		4
        /*0114*/ 	.byte	0x04, 0x46
        /*0116*/ 	.short	(.L_45 - .L_44)


	//   ....[0]....
.L_44:
        /*0118*/ 	.word	0x00006f60


	//   ....[1]....
        /*011c*/ 	.word	0x00007050


	//   ....[2]....
        /*0120*/ 	.word	0x00007810


	//   ....[3]....
        /*0124*/ 	.word	0x00008190


	//   ....[4]....
        /*0128*/ 	.word	0x00008ae0


	//   ....[5]....
        /*012c*/ 	.word	0x00009480


	//   ....[6]....
        /*0130*/ 	.word	0x00009e20


	//   ....[7]....
        /*0134*/ 	.word	0x0000a7f0


	//   ....[8]....
        /*0138*/ 	.word	0x0000b190


	//   ....[9]....
        /*013c*/ 	.word	0x0000bae0


	//----- nvinfo : EIATTR_MBARRIER_INSTR_OFFSETS
	.align		4
.L_45:
        /*0140*/ 	.byte	0x04, 0x39
        /*0142*/ 	.short	(.L_47 - .L_46)


	//   ....[0]....
.L_46:
        /*0144*/ 	.word	0x00000680
        /*0148*/ 	.word	0x000000ff
        /*014c*/ 	.word	0x00000000
        /*0150*/ 	.short	0x0100
        /*0152*/ 	.byte	0x04
	.zero		1


	//   ....[1]....
        /*0154*/ 	.word	0x00000690
        /*0158*/ 	.word	0x000000ff
        /*015c*/ 	.word	0x00000010
        /*0160*/ 	.short	0x0100
        /*0162*/ 	.byte	0x04
	.zero		1


	//   ....[2]....
        /*0164*/ 	.word	0x000006a0
        /*0168*/ 	.word	0x000000ff
        /*016c*/ 	.word	0x00000008
        /*0170*/ 	.short	0x0100
        /*0172*/ 	.byte	0x04
	.zero		1


	//   ....[3]....
        /*0174*/ 	.word	0x000006b0
        /*0178*/ 	.word	0x000000ff
        /*017c*/ 	.word	0x00000018
        /*0180*/ 	.short	0x0100
        /*0182*/ 	.byte	0x04
	.zero		1


	//   ....[4]....
        /*0184*/ 	.word	0x000007d0
        /*0188*/ 	.word	0x000000ff
        /*018c*/ 	.word	0x00000020
        /*0190*/ 	.short	0x0100
        /*0192*/ 	.byte	0x04
	.zero		1


	//   ....[5]....
        /*0194*/ 	.word	0x000007e0
        /*0198*/ 	.word	0x000000ff
        /*019c*/ 	.word	0x00000040
        /*01a0*/ 	.short	0x0100
        /*01a2*/ 	.byte	0x04
	.zero		1


	//   ....[6]....
        /*01a4*/ 	.word	0x000007f0
        /*01a8*/ 	.word	0x000000ff
        /*01ac*/ 	.word	0x00000028
        /*01b0*/ 	.short	0x0100
        /*01b2*/ 	.byte	0x04
	.zero		1


	//   ....[7]....
        /*01b4*/ 	.word	0x00000800
        /*01b8*/ 	.word	0x000000ff
        /*01bc*/ 	.word	0x00000048
        /*01c0*/ 	.short	0x0100
        /*01c2*/ 	.byte	0x04
	.zero		1


	//   ....[8]....
        /*01c4*/ 	.word	0x00000810
        /*01c8*/ 	.word	0x000000ff
        /*01cc*/ 	.word	0x00000030
        /*01d0*/ 	.short	0x0100
        /*01d2*/ 	.byte	0x04
	.zero		1


	//   ....[9]....
        /*01d4*/ 	.word	0x00000820
        /*01d8*/ 	.word	0x000000ff
        /*01dc*/ 	.word	0x00000050
        /*01e0*/ 	.short	0x0100
        /*01e2*/ 	.byte	0x04
	.zero		1


	//   ....[10]....
        /*01e4*/ 	.word	0x00000830
        /*01e8*/ 	.word	0x000000ff
        /*01ec*/ 	.word	0x00000038
        /*01f0*/ 	.short	0x0100
        /*01f2*/ 	.byte	0x04
	.zero		1


	//   ....[11]....
        /*01f4*/ 	.word	0x00000840
        /*01f8*/ 	.word	0x000000ff
        /*01fc*/ 	.word	0x00000058
        /*0200*/ 	.short	0x0100
        /*0202*/ 	.byte	0x04
	.zero		1


	//   ....[12]....
        /*0204*/ 	.word	0x00000920
        /*0208*/ 	.word	0x000000ff
        /*020c*/ 	.word	0x00000060
        /*0210*/ 	.short	0x0100
        /*0212*/ 	.byte	0x06
	.zero		1


	//   ....[13]....
        /*0214*/ 	.word	0x00000930
        /*0218*/ 	.word	0x000000ff
        /*021c*/ 	.word	0x00000068
        /*0220*/ 	.short	0x0100
        /*0222*/ 	.byte	0x06
	.zero		1


	//   ....[14]....
        /*0224*/ 	.word	0x00000a60
        /*0228*/ 	.word	0x000000ff
        /*022c*/ 	.word	0x00000070
        /*0230*/ 	.short	0x0100
        /*0232*/ 	.byte	0x06
	.zero		1


	//   ....[15]....
        /*0234*/ 	.word	0x00000a70
        /*0238*/ 	.word	0x000000ff
        /*023c*/ 	.word	0x00000080
        /*0240*/ 	.short	0x0100
        /*0242*/ 	.byte	0x06
	.zero		1


	//   ....[16]....
        /*0244*/ 	.word	0x00000a80
        /*0248*/ 	.word	0x000000ff
        /*024c*/ 	.word	0x00000078
        /*0250*/ 	.short	0x0100
        /*0252*/ 	.byte	0x06
	.zero		1


	//   ....[17]....
        /*0254*/ 	.word	0x00000a90
        /*0258*/ 	.word	0x000000ff
        /*025c*/ 	.word	0x00000088
        /*0260*/ 	.short	0x0100
        /*0262*/ 	.byte	0x06
	.zero		1


	//   ....[18]....
        /*0264*/ 	.word	0x00000bb0
        /*0268*/ 	.word	0x000000ff
        /*026c*/ 	.word	0x00000090
        /*0270*/ 	.short	0x0100
        /*0272*/ 	.byte	0x04
	.zero		1


	//   ....[19]....
        /*0274*/ 	.word	0x00000bc0
        /*0278*/ 	.word	0x000000ff
        /*027c*/ 	.word	0x000000b0
        /*0280*/ 	.short	0x0100
        /*0282*/ 	.byte	0x04
	.zero		1


	//   ....[20]....
        /*0284*/ 	.word	0x00000bd0
        /*0288*/ 	.word	0x000000ff
        /*028c*/ 	.word	0x00000098
        /*0290*/ 	.short	0x0100
        /*0292*/ 	.byte	0x04
	.zero		1


	//   ....[21]....
        /*0294*/ 	.word	0x00000be0
        /*0298*/ 	.word	0x000000ff
        /*029c*/ 	.word	0x000000b8
        /*02a0*/ 	.short	0x0100
        /*02a2*/ 	.byte	0x04
	.zero		1


	//   ....[22]....
        /*02a4*/ 	.word	0x00000bf0
        /*02a8*/ 	.word	0x000000ff
        /*02ac*/ 	.word	0x000000a0
        /*02b0*/ 	.short	0x0100
        /*02b2*/ 	.byte	0x04
	.zero		1


	//   ....[23]....
        /*02b4*/ 	.word	0x00000c00
        /*02b8*/ 	.word	0x000000ff
        /*02bc*/ 	.word	0x000000c0
        /*02c0*/ 	.short	0x0100
        /*02c2*/ 	.byte	0x04
	.zero		1


	//   ....[24]....
        /*02c4*/ 	.word	0x00000c10
        /*02c8*/ 	.word	0x000000ff
        /*02cc*/ 	.word	0x000000a8
        /*02d0*/ 	.short	0x0100
        /*02d2*/ 	.byte	0x04
	.zero		1


	//   ....[25]....
        /*02d4*/ 	.word	0x00000c20
        /*02d8*/ 	.word	0x000000ff
        /*02dc*/ 	.word	0x000000c8
        /*02e0*/ 	.short	0x0100
        /*02e2*/ 	.byte	0x04
	.zero		1


	//   ....[26]....
        /*02e4*/ 	.word	0x00000d10
        /*02e8*/ 	.word	0x000000ff
        /*02ec*/ 	.word	0x000000d0
        /*02f0*/ 	.short	0x0100
        /*02f2*/ 	.byte	0x04
	.zero		1


	//   ....[27]....
        /*02f4*/ 	.word	0x00000d20
        /*02f8*/ 	.word	0x000000ff
        /*02fc*/ 	.word	0x000000e0
        /*0300*/ 	.short	0x0100
        /*0302*/ 	.byte	0x04
	.zero		1


	//   ....[28]....
        /*0304*/ 	.word	0x00000d30
        /*0308*/ 	.word	0x000000ff
        /*030c*/ 	.word	0x000000d8
        /*0310*/ 	.short	0x0100
        /*0312*/ 	.byte	0x04
	.zero		1


	//   ....[29]....
        /*0314*/ 	.word	0x00000d40
        /*0318*/ 	.word	0x000000ff
        /*031c*/ 	.word	0x000000e8
        /*0320*/ 	.short	0x0100
        /*0322*/ 	.byte	0x04
	.zero		1


	//   ....[30]....
        /*0324*/ 	.word	0x00000e40
        /*0328*/ 	.word	0x000000ff
        /*032c*/ 	.word	0x000000f0
        /*0330*/ 	.short	0x0100
        /*0332*/ 	.byte	0x06
	.zero		1


	//   ....[31]....
        /*0334*/ 	.word	0x00001a50
        /*0338*/ 	.word	0x00000000
        /*033c*/ 	.word	0x000000e0
        /*0340*/ 	.short	0x010a
        /*0342*/ 	.byte	0xff
	.zero		1


	//   ....[32]....
        /*0344*/ 	.word	0x00001a80
        /*0348*/ 	.word	0x00000000
        /*034c*/ 	.word	0x000000d0
        /*0350*/ 	.short	0x0101
        /*0352*/ 	.byte	0xff
	.zero		1


	//   ....[33]....
        /*0354*/ 	.word	0x00001b40
        /*0358*/ 	.word	0x000000ff
        /*035c*/ 	.word	0x00000010
        /*0360*/ 	.short	0x010a
        /*0362*/ 	.byte	0x04
	.zero		1


	//   ....[34]....
        /*0364*/ 	.word	0x00001c10
        /*0368*/ 	.word	0x000000ff
        /*036c*/ 	.word	0x00000010
        /*0370*/ 	.short	0x010a
        /*0372*/ 	.byte	0x07
	.zero		1


	//   ....[35]....
        /*0374*/ 	.word	0x00001d70
        /*0378*/ 	.word	0x000000ff
        /*037c*/ 	.word	0x00000010
        /*0380*/ 	.short	0x010a
        /*0382*/ 	.byte	0x04
	.zero		1


	//   ....[36]....
        /*0384*/ 	.word	0x00002140
        /*0388*/ 	.word	0x000000ff
        /*038c*/ 	.word	0x00000068
        /*0390*/ 	.short	0x0101
        /*0392*/ 	.byte	0x16
	.zero		1


	//   ....[37]....
        /*0394*/ 	.word	0x00002160
        /*0398*/ 	.word	0x000000ff
        /*039c*/ 	.word	0x00000010
        /*03a0*/ 	.short	0x010a
        /*03a2*/ 	.byte	0x04
	.zero		1


	//   ....[38]....
        /*03a4*/ 	.word	0x000021e0
        /*03a8*/ 	.word	0x000000ff
        /*03ac*/ 	.word	0x00000010
        /*03b0*/ 	.short	0x010a
        /*03b2*/ 	.byte	0x07
	.zero		1


	//   ....[39]....
        /*03b4*/ 	.word	0x00002320
        /*03b8*/ 	.word	0x000000ff
        /*03bc*/ 	.word	0x00000010
        /*03c0*/ 	.short	0x010a
        /*03c2*/ 	.byte	0x04
	.zero		1


	//   ....[40]....
        /*03c4*/ 	.word	0x00002720
        /*03c8*/ 	.word	0x00000003
        /*03cc*/ 	.word	0x00000070
        /*03d0*/ 	.short	0x010a
        /*03d2*/ 	.byte	0xff
	.zero		1


	//   ....[41]....
        /*03d4*/ 	.word	0x00002870
        /*03d8*/ 	.word	0x00000000
        /*03dc*/ 	.word	0x00000000
        /*03e0*/ 	.short	0x0101
        /*03e2*/ 	.byte	0xff
	.zero		1


	//   ....[42]....
        /*03e4*/ 	.word	0x00002e30
        /*03e8*/ 	.word	0x000000ff
        /*03ec*/ 	.word	0x00000000
        /*03f0*/ 	.short	0x010a
        /*03f2*/ 	.byte	0x04
	.zero		1


	//   ....[43]....
        /*03f4*/ 	.word	0x00002ed0
        /*03f8*/ 	.word	0x00000000
        /*03fc*/ 	.word	0x00000000
        /*0400*/ 	.short	0x010a
        /*0402*/ 	.byte	0xff
	.zero		1


	//   ....[44]....
        /*0404*/ 	.word	0x00003000
        /*0408*/ 	.word	0x00000000
        /*040c*/ 	.word	0x000000d0
        /*0410*/ 	.short	0x010a
        /*0412*/ 	.byte	0xff
	.zero		1


	//   ....[45]....
        /*0414*/ 	.word	0x00003070
        /*0418*/ 	.word	0x00000000
        /*041c*/ 	.word	0x00000000
        /*0420*/ 	.short	0x0101
        /*0422*/ 	.byte	0xff
	.zero		1


	//   ....[46]....
        /*0424*/ 	.word	0x00003090
        /*0428*/ 	.word	0x000000ff
        /*042c*/ 	.word	0x00000080
        /*0430*/ 	.short	0x010a
        /*0432*/ 	.byte	0x04
	.zero		1


	//   ....[47]....
        /*0434*/ 	.word	0x000031b0
        /*0438*/ 	.word	0x00000000
        /*043c*/ 	.word	0x00000070
        /*0440*/ 	.short	0x010a
        /*0442*/ 	.byte	0xff
	.zero		1


	//   ....[48]....
        /*0444*/ 	.word	0x000032b0
        /*0448*/ 	.word	0x00000000
        /*044c*/ 	.word	0x00000000
        /*0450*/ 	.short	0x0101
        /*0452*/ 	.byte	0xff
	.zero		1


	//   ....[49]....
        /*0454*/ 	.word	0x00003340
        /*0458*/ 	.word	0x000000ff
        /*045c*/ 	.word	0x00000080
        /*0460*/ 	.short	0x0106
        /*0462*/ 	.byte	0x04
	.zero		1


	//   ....[50]....
        /*0464*/ 	.word	0x00003360
        /*0468*/ 	.word	0x000000ff
        /*046c*/ 	.word	0x00000080
        /*0470*/ 	.short	0x010a
        /*0472*/ 	.byte	0x04
	.zero		1


	//   ....[51]....
        /*0474*/ 	.word	0x000033f0
        /*0478*/ 	.word	0x000000ff
        /*047c*/ 	.word	0x00000080
        /*0480*/ 	.short	0x0106
        /*0482*/ 	.byte	0x07
	.zero		1


	//   ....[52]....
        /*0484*/ 	.word	0x00003430
        /*0488*/ 	.word	0x00000000
        /*048c*/ 	.word	0x00000080
        /*0490*/ 	.short	0x010a
        /*0492*/ 	.byte	0xff
	.zero		1


	//   ....[53]....
        /*0494*/ 	.word	0x00003690
        /*0498*/ 	.word	0x000000ff
        /*049c*/ 	.word	0x00000008
        /*04a0*/ 	.short	0x010a
        /*04a2*/ 	.byte	0x05
	.zero		1


	//   ....[54]....
        /*04a4*/ 	.word	0x000036b0
        /*04a8*/ 	.word	0x000000ff
        /*04ac*/ 	.word	0x00000008
        /*04b0*/ 	.short	0x010a
        /*04b2*/ 	.byte	0x05
	.zero		1


	//   ....[55]....
        /*04b4*/ 	.word	0x00003850
        /*04b8*/ 	.word	0x000000ff
        /*04bc*/ 	.word	0x00000008
        /*04c0*/ 	.short	0x010a
        /*04c2*/ 	.byte	0x05
	.zero		1


	//   ....[56]....
        /*04c4*/ 	.word	0x00003870
        /*04c8*/ 	.word	0x000000ff
        /*04cc*/ 	.word	0x00000008
        /*04d0*/ 	.short	0x010a
        /*04d2*/ 	.byte	0x05
	.zero		1


	//   ....[57]....
        /*04d4*/ 	.word	0x00003940
        /*04d8*/ 	.word	0x000000ff
        /*04dc*/ 	.word	0x00000000
        /*04e0*/ 	.short	0x0101
        /*04e2*/ 	.byte	0x04
	.zero		1


	//   ....[58]....
        /*04e4*/ 	.word	0x00003d00
        /*04e8*/ 	.word	0x00000003
        /*04ec*/ 	.word	0x00000070
        /*04f0*/ 	.short	0x010a
        /*04f2*/ 	.byte	0xff
	.zero		1


	//   ....[59]....
        /*04f4*/ 	.word	0x00003dc0
        /*04f8*/ 	.word	0x00000003
        /*04fc*/ 	.word	0x00000000
        /*0500*/ 	.short	0x0101
        /*0502*/ 	.byte	0xff
	.zero		1


	//   ....[60]....
        /*0504*/ 	.word	0x00003eb0
        /*0508*/ 	.word	0x000000ff
        /*050c*/ 	.word	0x00000000
        /*0510*/ 	.short	0x010a
        /*0512*/ 	.byte	0x04
	.zero		1


	//   ....[61]....
        /*0514*/ 	.word	0x00003ec0
        /*0518*/ 	.word	0x000000ff
        /*051c*/ 	.word	0x000000b0
        /*0520*/ 	.short	0x010a
        /*0522*/ 	.byte	0x07
	.zero		1


	//   ....[62]....
        /*0524*/ 	.word	0x00003f80
        /*0528*/ 	.word	0x000000ff
        /*052c*/ 	.word	0x00000000
        /*0530*/ 	.short	0x010a
        /*0532*/ 	.byte	0x05
	.zero		1


	//   ....[63]....
        /*0534*/ 	.word	0x000040d0
        /*0538*/ 	.word	0x000000ff
        /*053c*/ 	.word	0x00000000
        /*0540*/ 	.short	0x010a
        /*0542*/ 	.byte	0x07
	.zero		1


	//   ....[64]....
        /*0544*/ 	.word	0x00004840
        /*0548*/ 	.word	0x000000ff
        /*054c*/ 	.word	0x00000000
        /*0550*/ 	.short	0x010a
        /*0552*/ 	.byte	0x04
	.zero		1


	//   ....[65]....
        /*0554*/ 	.word	0x000048e0
        /*0558*/ 	.word	0x000000ff
        /*055c*/ 	.word	0x00000000
        /*0560*/ 	.short	0x010a
        /*0562*/ 	.byte	0x05
	.zero		1


	//   ....[66]....
        /*0564*/ 	.word	0x00004970
        /*0568*/ 	.word	0x000000ff
        /*056c*/ 	.word	0x00000000
        /*0570*/ 	.short	0x010a
        /*0572*/ 	.byte	0x05
	.zero		1


	//   ....[67]....
        /*0574*/ 	.word	0x00004a10
        /*0578*/ 	.word	0x00000002
        /*057c*/ 	.word	0x00000000
        /*0580*/ 	.short	0x010a
        /*0582*/ 	.byte	0xff
	.zero		1


	//   ....[68]....
        /*0584*/ 	.word	0x00004a50
        /*0588*/ 	.word	0x00000002
        /*058c*/ 	.word	0x00000000
        /*0590*/ 	.short	0x010a
        /*0592*/ 	.byte	0xff
	.zero		1


	//   ....[69]....
        /*0594*/ 	.word	0x00004ad0
        /*0598*/ 	.word	0x000000ff
        /*059c*/ 	.word	0x00000000
        /*05a0*/ 	.short	0x0101
        /*05a2*/ 	.byte	0x04
	.zero		1


	//   ....[70]....
        /*05a4*/ 	.word	0x00004b10
        /*05a8*/ 	.word	0x000000ff
        /*05ac*/ 	.word	0x000000f0
        /*05b0*/ 	.short	0x010a
        /*05b2*/ 	.byte	0x3e
	.zero		1


	//   ....[71]....
        /*05b4*/ 	.word	0x00004b70
        /*05b8*/ 	.word	0x000000ff
        /*05bc*/ 	.word	0x00000000
        /*05c0*/ 	.short	0x0101
        /*05c2*/ 	.byte	0x04
	.zero		1


	//   ....[72]....
        /*05c4*/ 	.word	0x00005000
        /*05c8*/ 	.word	0x0000000c
        /*05cc*/ 	.word	0x00000070
        /*05d0*/ 	.short	0x010a
        /*05d2*/ 	.byte	0xff
	.zero		1


	//   ....[73]....
        /*05d4*/ 	.word	0x00005170
        /*05d8*/ 	.word	0x00000000
        /*05dc*/ 	.word	0x00000000
        /*05e0*/ 	.short	0x0101
        /*05e2*/ 	.byte	0xff
	.zero		1


	//   ....[74]....
        /*05e4*/ 	.word	0x00005610
        /*05e8*/ 	.word	0x000000ff
        /*05ec*/ 	.word	0x00000068
        /*05f0*/ 	.short	0x010a
        /*05f2*/ 	.byte	0x15
	.zero		1


	//   ....[75]....
        /*05f4*/ 	.word	0x00005790
        /*05f8*/ 	.word	0x000000ff
        /*05fc*/ 	.word	0x00000040
        /*0600*/ 	.short	0x010a
        /*0602*/ 	.byte	0x15
	.zero		1


	//   ....[76]....
        /*0604*/ 	.word	0x00005910
        /*0608*/ 	.word	0x000000ff
        /*060c*/ 	.word	0x00000020
        /*0610*/ 	.short	0x010b
        /*0612*/ 	.byte	0x15
	.zero		1


	//   ....[77]....
        /*0614*/ 	.word	0x00005920
        /*0618*/ 	.word	0x000000ff
        /*061c*/ 	.word	0x00000000
        /*0620*/ 	.short	0x0101
        /*0622*/ 	.byte	0x06
	.zero		1


	//   ....[78]....
        /*0624*/ 	.word	0x00005930
        /*0628*/ 	.word	0x000000ff
        /*062c*/ 	.word	0x00000048
        /*0630*/ 	.short	0x010a
        /*0632*/ 	.byte	0x15
	.zero		1


	//   ....[79]....
        /*0634*/ 	.word	0x00005a80
        /*0638*/ 	.word	0x000000ff
        /*063c*/ 	.word	0x00000028
        /*0640*/ 	.short	0x010b
        /*0642*/ 	.byte	0x15
	.zero		1


	//   ....[80]....
        /*0644*/ 	.word	0x00005a90
        /*0648*/ 	.word	0x000000ff
        /*064c*/ 	.word	0x00000000
        /*0650*/ 	.short	0x0101
        /*0652*/ 	.byte	0x07
	.zero		1


	//   ....[81]....
        /*0654*/ 	.word	0x00005aa0
        /*0658*/ 	.word	0x000000ff
        /*065c*/ 	.word	0x00000050
        /*0660*/ 	.short	0x010a
        /*0662*/ 	.byte	0x15
	.zero		1


	//   ....[82]....
        /*0664*/ 	.word	0x00005bf0
        /*0668*/ 	.word	0x000000ff
        /*066c*/ 	.word	0x00000030
        /*0670*/ 	.short	0x010b
        /*0672*/ 	.byte	0x15
	.zero		1


	//   ....[83]....
        /*0674*/ 	.word	0x00005c00
        /*0678*/ 	.word	0x000000ff
        /*067c*/ 	.word	0x00000000
        /*0680*/ 	.short	0x0101
        /*0682*/ 	.byte	0x1d
	.zero		1


	//   ....[84]....
        /*0684*/ 	.word	0x00005c10
        /*0688*/ 	.word	0x000000ff
        /*068c*/ 	.word	0x00000058
        /*0690*/ 	.short	0x010a
        /*0692*/ 	.byte	0x15
	.zero		1


	//   ....[85]....
        /*0694*/ 	.word	0x00005d70
        /*0698*/ 	.word	0x000000ff
        /*069c*/ 	.word	0x00000038
        /*06a0*/ 	.short	0x010b
        /*06a2*/ 	.byte	0x15
	.zero		1


	//   ....[86]....
        /*06a4*/ 	.word	0x00005d80
        /*06a8*/ 	.word	0x000000ff
        /*06ac*/ 	.word	0x00000000
        /*06b0*/ 	.short	0x0101
        /*06b2*/ 	.byte	0x18
	.zero		1


	//   ....[87]....
        /*06b4*/ 	.word	0x00005d90
        /*06b8*/ 	.word	0x000000ff
        /*06bc*/ 	.word	0x00000040
        /*06c0*/ 	.short	0x010a
        /*06c2*/ 	.byte	0x15
	.zero		1


	//   ....[88]....
        /*06c4*/ 	.word	0x00005ef0
        /*06c8*/ 	.word	0x000000ff
        /*06cc*/ 	.word	0x00000020
        /*06d0*/ 	.short	0x010b
        /*06d2*/ 	.byte	0x15
	.zero		1


	//   ....[89]....
        /*06d4*/ 	.word	0x00005f00
        /*06d8*/ 	.word	0x000000ff
        /*06dc*/ 	.word	0x00000000
        /*06e0*/ 	.short	0x0101
        /*06e2*/ 	.byte	0x06
	.zero		1


	//   ....[90]....
        /*06e4*/ 	.word	0x00005f10
        /*06e8*/ 	.word	0x000000ff
        /*06ec*/ 	.word	0x00000048
        /*06f0*/ 	.short	0x010a
        /*06f2*/ 	.byte	0x15
	.zero		1


	//   ....[91]....
        /*06f4*/ 	.word	0x00006070
        /*06f8*/ 	.word	0x000000ff
        /*06fc*/ 	.word	0x00000028
        /*0700*/ 	.short	0x010b
        /*0702*/ 	.byte	0x15
	.zero		1


	//   ....[92]....
        /*0704*/ 	.word	0x00006080
        /*0708*/ 	.word	0x000000ff
        /*070c*/ 	.word	0x00000000
        /*0710*/ 	.short	0x0101
        /*0712*/ 	.byte	0x07
	.zero		1


	//   ....[93]....
        /*0714*/ 	.word	0x00006090
        /*0718*/ 	.word	0x000000ff
        /*071c*/ 	.word	0x00000050
        /*0720*/ 	.short	0x010a
        /*0722*/ 	.byte	0x15
	.zero		1


	//   ....[94]....
        /*0724*/ 	.word	0x000061e0
        /*0728*/ 	.word	0x000000ff
        /*072c*/ 	.word	0x00000030
        /*0730*/ 	.short	0x010b
        /*0732*/ 	.byte	0x15
	.zero		1


	//   ....[95]....
        /*0734*/ 	.word	0x000061f0
        /*0738*/ 	.word	0x000000ff
        /*073c*/ 	.word	0x00000000
        /*0740*/ 	.short	0x0101
        /*0742*/ 	.byte	0x1d
	.zero		1


	//   ....[96]....
        /*0744*/ 	.word	0x00006200
        /*0748*/ 	.word	0x000000ff
        /*074c*/ 	.word	0x00000058
        /*0750*/ 	.short	0x010a
        /*0752*/ 	.byte	0x15
	.zero		1


	//   ....[97]....
        /*0754*/ 	.word	0x000063f0
        /*0758*/ 	.word	0x000000ff
        /*075c*/ 	.word	0x00000038
        /*0760*/ 	.short	0x010b
        /*0762*/ 	.byte	0x15
	.zero		1


	//   ....[98]....
        /*0764*/ 	.word	0x00006400
        /*0768*/ 	.word	0x000000ff
        /*076c*/ 	.word	0x00000000
        /*0770*/ 	.short	0x0101
        /*0772*/ 	.byte	0x18
	.zero		1


	//   ....[99]....
        /*0774*/ 	.word	0x00006420
        /*0778*/ 	.word	0x000000ff
        /*077c*/ 	.word	0x00000040
        /*0780*/ 	.short	0x010a
        /*0782*/ 	.byte	0x15
	.zero		1


	//   ....[100]....
        /*0784*/ 	.word	0x00006440
        /*0788*/ 	.word	0x000000ff
        /*078c*/ 	.word	0x00000048
        /*0790*/ 	.short	0x010a
        /*0792*/ 	.byte	0x15
	.zero		1


	//   ....[101]....
        /*0794*/ 	.word	0x00006460
        /*0798*/ 	.word	0x000000ff
        /*079c*/ 	.word	0x00000050
        /*07a0*/ 	.short	0x010a
        /*07a2*/ 	.byte	0x15
	.zero		1


	//   ....[102]....
        /*07a4*/ 	.word	0x000064b0
        /*07a8*/ 	.word	0x00000002
        /*07ac*/ 	.word	0x00000058
        /*07b0*/ 	.short	0x010a
        /*07b2*/ 	.byte	0xff
	.zero		1


	//   ....[103]....
        /*07b4*/ 	.word	0x000067d0
        /*07b8*/ 	.word	0x00000000
        /*07bc*/ 	.word	0x00000070
        /*07c0*/ 	.short	0x010a
        /*07c2*/ 	.byte	0xff
	.zero		1


	//   ....[104]....
        /*07c4*/ 	.word	0x000068a0
        /*07c8*/ 	.word	0x00000000
        /*07cc*/ 	.word	0x00000000
        /*07d0*/ 	.short	0x0101
        /*07d2*/ 	.byte	0xff
	.zero		1


	//   ....[105]....
        /*07d4*/ 	.word	0x000074e0
        /*07d8*/ 	.word	0x000000ff
        /*07dc*/ 	.word	0x00000020
        /*07e0*/ 	.short	0x010a
        /*07e2*/ 	.byte	0x2b
	.zero		1


	//   ....[106]....
        /*07e4*/ 	.word	0x00007510
        /*07e8*/ 	.word	0x00000049
        /*07ec*/ 	.word	0x00000090
        /*07f0*/ 	.short	0x010a
        /*07f2*/ 	.byte	0xff
	.zero		1


	//   ....[107]....
        /*07f4*/ 	.word	0x00007600
        /*07f8*/ 	.word	0x000000ff
        /*07fc*/ 	.word	0x00000020
        /*0800*/ 	.short	0x010a
        /*0802*/ 	.byte	0x2b
	.zero		1


	//   ....[108]....
        /*0804*/ 	.word	0x000076f0
        /*0808*/ 	.word	0x00000049
        /*080c*/ 	.word	0x00000090
        /*0810*/ 	.short	0x010a
        /*0812*/ 	.byte	0xff
	.zero		1


	//   ....[109]....
        /*0814*/ 	.word	0x00007ec0
        /*0818*/ 	.word	0x00000000
        /*081c*/ 	.word	0x00000000
        /*0820*/ 	.short	0x0101
        /*0822*/ 	.byte	0xff
	.zero		1


	//   ....[110]....
        /*0824*/ 	.word	0x00007ed0
        /*0828*/ 	.word	0x00000002
        /*082c*/ 	.word	0x00000020
        /*0830*/ 	.short	0x010a
        /*0832*/ 	.byte	0xff
	.zero		1


	//   ....[111]....
        /*0834*/ 	.word	0x00007fb0
        /*0838*/ 	.word	0x00000002
        /*083c*/ 	.word	0x00000020
        /*0840*/ 	.short	0x010a
        /*0842*/ 	.byte	0xff
	.zero		1


	//   ....[112]....
        /*0844*/ 	.word	0x00008810
        /*0848*/ 	.word	0x00000015
        /*084c*/ 	.word	0x00000000
        /*0850*/ 	.short	0x0101
        /*0852*/ 	.byte	0xff
	.zero		1


	//   ....[113]....
        /*0854*/ 	.word	0x00008830
        /*0858*/ 	.word	0x00000000
        /*085c*/ 	.word	0x00000020
        /*0860*/ 	.short	0x010a
        /*0862*/ 	.byte	0xff
	.zero		1


	//   ....[114]....
        /*0864*/ 	.word	0x00008900
        /*0868*/ 	.word	0x00000000
        /*086c*/ 	.word	0x00000020
        /*0870*/ 	.short	0x010a
        /*0872*/ 	.byte	0xff
	.zero		1


	//   ....[115]....
        /*0874*/ 	.word	0x00009170
        /*0878*/ 	.word	0x00000015
        /*087c*/ 	.word	0x00000000
        /*0880*/ 	.short	0x0101
        /*0882*/ 	.byte	0xff
	.zero		1


	//   ....[116]....
        /*0884*/ 	.word	0x00009190
        /*0888*/ 	.word	0x00000000
        /*088c*/ 	.word	0x00000020
        /*0890*/ 	.short	0x010a
        /*0892*/ 	.byte	0xff
	.zero		1


	//   ....[117]....
        /*0894*/ 	.word	0x00009260
        /*0898*/ 	.word	0x00000000
        /*089c*/ 	.word	0x00000020
        /*08a0*/ 	.short	0x010a
        /*08a2*/ 	.byte	0xff
	.zero		1


	//   ....[118]....
        /*08a4*/ 	.word	0x00009b00
        /*08a8*/ 	.word	0x00000015
        /*08ac*/ 	.word	0x00000000
        /*08b0*/ 	.short	0x0101
        /*08b2*/ 	.byte	0xff
	.zero		1


	//   ....[119]....
        /*08b4*/ 	.word	0x00009b20
        /*08b8*/ 	.word	0x00000000
        /*08bc*/ 	.word	0x00000020
        /*08c0*/ 	.short	0x010a
        /*08c2*/ 	.byte	0xff
	.zero		1


	//   ....[120]....
        /*08c4*/ 	.word	0x00009bf0
        /*08c8*/ 	.word	0x00000000
        /*08cc*/ 	.word	0x00000020
        /*08d0*/ 	.short	0x010a
        /*08d2*/ 	.byte	0xff
	.zero		1


	//   ....[121]....
        /*08d4*/ 	.word	0x0000a4d0
        /*08d8*/ 	.word	0x00000015
        /*08dc*/ 	.word	0x00000000
        /*08e0*/ 	.short	0x0101
        /*08e2*/ 	.byte	0xff
	.zero		1


	//   ....[122]....
        /*08e4*/ 	.word	0x0000a4f0
        /*08e8*/ 	.word	0x00000000
        /*08ec*/ 	.word	0x00000020
        /*08f0*/ 	.short	0x010a
        /*08f2*/ 	.byte	0xff
	.zero		1


	//   ....[123]....
        /*08f4*/ 	.word	0x0000a5c0
        /*08f8*/ 	.word	0x00000000
        /*08fc*/ 	.word	0x00000020
        /*0900*/ 	.short	0x010a
        /*0902*/ 	.byte	0xff
	.zero		1


	//   ....[124]....
        /*0904*/ 	.word	0x0000ae70
        /*0908*/ 	.word	0x00000015
        /*090c*/ 	.word	0x00000000
        /*0910*/ 	.short	0x0101
        /*0912*/ 	.byte	0xff
	.zero		1


	//   ....[125]....
        /*0914*/ 	.word	0x0000ae90
        /*0918*/ 	.word	0x00000000
        /*091c*/ 	.word	0x00000020
        /*0920*/ 	.short	0x010a
        /*0922*/ 	.byte	0xff
	.zero		1


	//   ....[126]....
        /*0924*/ 	.word	0x0000af60
        /*0928*/ 	.word	0x00000000
        /*092c*/ 	.word	0x00000020
        /*0930*/ 	.short	0x010a
        /*0932*/ 	.byte	0xff
	.zero		1


	//   ....[127]....
        /*0934*/ 	.word	0x0000b810
        /*0938*/ 	.word	0x00000015
        /*093c*/ 	.word	0x00000000
        /*0940*/ 	.short	0x0101
        /*0942*/ 	.byte	0xff
	.zero		1


	//   ....[128]....
        /*0944*/ 	.word	0x0000b830
        /*0948*/ 	.word	0x00000000
        /*094c*/ 	.word	0x00000020
        /*0950*/ 	.short	0x010a
        /*0952*/ 	.byte	0xff
	.zero		1


	//   ....[129]....
        /*0954*/ 	.word	0x0000b900
        /*0958*/ 	.word	0x00000000
        /*095c*/ 	.word	0x00000020
        /*0960*/ 	.short	0x010a
        /*0962*/ 	.byte	0xff
	.zero		1


	//   ....[130]....
        /*0964*/ 	.word	0x0000bc10
        /*0968*/ 	.word	0x00000049
        /*096c*/ 	.word	0x00000000
        /*0970*/ 	.short	0x0101
        /*0972*/ 	.byte	0xff
	.zero		1


	//   ....[131]....
        /*0974*/ 	.word	0x0000c1b0
        /*0978*/ 	.word	0x00000000
        /*097c*/ 	.word	0x00000000
        /*0980*/ 	.short	0x0101
        /*0982*/ 	.byte	0xff
	.zero		1


	//   ....[132]....
        /*0984*/ 	.word	0x0000c460
        /*0988*/ 	.word	0x000000ff
        /*098c*/ 	.word	0x00000000
        /*0990*/ 	.short	0x0101
        /*0992*/ 	.byte	0x04
	.zero		1


	//   ....[133]....
        /*0994*/ 	.word	0x0000c480
        /*0998*/ 	.word	0x00000000
        /*099c*/ 	.word	0x000000e0
        /*09a0*/ 	.short	0x010a
        /*09a2*/ 	.byte	0xff
	.zero		1


	//   ....[134]....
        /*09a4*/ 	.word	0x0000c4e0
        /*09a8*/ 	.word	0x00000000
        /*09ac*/ 	.word	0x00000010
        /*09b0*/ 	.short	0x010a
        /*09b2*/ 	.byte	0xff
	.zero		1


	//   ....[135]....
        /*09b4*/ 	.word	0x0000c540
        /*09b8*/ 	.word	0x00000000
        /*09bc*/ 	.word	0x00000010
        /*09c0*/ 	.short	0x010a
        /*09c2*/ 	.byte	0xff
	.zero		1


	//   ....[136]....
        /*09c4*/ 	.word	0x0000c590
        /*09c8*/ 	.word	0x00000003
        /*09cc*/ 	.word	0x00000070
        /*09d0*/ 	.short	0x010a
        /*09d2*/ 	.byte	0xff
	.zero		1


	//   ....[137]....
        /*09d4*/ 	.word	0x0000c5f0
        /*09d8*/ 	.word	0x00000000
        /*09dc*/ 	.word	0x00000000
        /*09e0*/ 	.short	0x010a
        /*09e2*/ 	.byte	0xff
	.zero		1


	//   ....[138]....
        /*09e4*/ 	.word	0x0000c640
        /*09e8*/ 	.word	0x00000000
        /*09ec*/ 	.word	0x000000d0
        /*09f0*/ 	.short	0x010a
        /*09f2*/ 	.byte	0xff
	.zero		1


	//   ....[139]....
        /*09f4*/ 	.word	0x0000c6a0
        /*09f8*/ 	.word	0x00000000
        /*09fc*/ 	.word	0x00000080
        /*0a00*/ 	.short	0x010a
        /*0a02*/ 	.byte	0xff
	.zero		1


	//   ....[140]....
        /*0a04*/ 	.word	0x0000c6f0
        /*0a08*/ 	.word	0x00000000
        /*0a0c*/ 	.word	0x00000070
        /*0a10*/ 	.short	0x010a
        /*0a12*/ 	.byte	0xff
	.zero		1


	//   ....[141]....
        /*0a14*/ 	.word	0x0000c750
        /*0a18*/ 	.word	0x00000000
        /*0a1c*/ 	.word	0x00000080
        /*0a20*/ 	.short	0x010a
        /*0a22*/ 	.byte	0xff
	.zero		1


	//   ....[142]....
        /*0a24*/ 	.word	0x0000c7b0
        /*0a28*/ 	.word	0x00000007
        /*0a2c*/ 	.word	0x00000008
        /*0a30*/ 	.short	0x010a
        /*0a32*/ 	.byte	0xff
	.zero		1


	//   ....[143]....
        /*0a34*/ 	.word	0x0000c8a0
        /*0a38*/ 	.word	0x00000005
        /*0a3c*/ 	.word	0x00000008
        /*0a40*/ 	.short	0x010a
        /*0a42*/ 	.byte	0xff
	.zero		1


	//   ....[144]....
        /*0a44*/ 	.word	0x0000c8f0
        /*0a48*/ 	.word	0x00000003
        /*0a4c*/ 	.word	0x00000070
        /*0a50*/ 	.short	0x010a
        /*0a52*/ 	.byte	0xff
	.zero		1


	//   ....[145]....
        /*0a54*/ 	.word	0x0000c960
        /*0a58*/ 	.word	0x00000003
        /*0a5c*/ 	.word	0x000000b0
        /*0a60*/ 	.short	0x010a
        /*0a62*/ 	.byte	0xff
	.zero		1


	//   ....[146]....
        /*0a64*/ 	.word	0x0000c9c0
        /*0a68*/ 	.word	0x00000003
        /*0a6c*/ 	.word	0x00000000
        /*0a70*/ 	.short	0x010a
        /*0a72*/ 	.byte	0xff
	.zero		1


	//   ....[147]....
        /*0a74*/ 	.word	0x0000ca20
        /*0a78*/ 	.word	0x00000002
        /*0a7c*/ 	.word	0x00000000
        /*0a80*/ 	.short	0x010a
        /*0a82*/ 	.byte	0xff
	.zero		1


	//   ....[148]....
        /*0a84*/ 	.word	0x0000ca80
        /*0a88*/ 	.word	0x00000002
        /*0a8c*/ 	.word	0x00000000
        /*0a90*/ 	.short	0x010a
        /*0a92*/ 	.byte	0xff
	.zero		1


	//   ....[149]....
        /*0a94*/ 	.word	0x0000cae0
        /*0a98*/ 	.word	0x00000002
        /*0a9c*/ 	.word	0x00000000
        /*0aa0*/ 	.short	0x010a
        /*0aa2*/ 	.byte	0xff
	.zero		1


	//   ....[150]....
        /*0aa4*/ 	.word	0x0000cb40
        /*0aa8*/ 	.word	0x00000002
        /*0aac*/ 	.word	0x000000f0
        /*0ab0*/ 	.short	0x010a
        /*0ab2*/ 	.byte	0xff
	.zero		1


	//   ....[151]....
        /*0ab4*/ 	.word	0x0000cb90
        /*0ab8*/ 	.word	0x0000000c
        /*0abc*/ 	.word	0x00000070
        /*0ac0*/ 	.short	0x010a
        /*0ac2*/ 	.byte	0xff
	.zero		1


	//   ....[152]....
        /*0ac4*/ 	.word	0x0000cbf0
        /*0ac8*/ 	.word	0x00000000
        /*0acc*/ 	.word	0x00000068
        /*0ad0*/ 	.short	0x010a
        /*0ad2*/ 	.byte	0xff
	.zero		1


	//   ....[153]....
        /*0ad4*/ 	.word	0x0000cc50
        /*0ad8*/ 	.word	0x00000000
        /*0adc*/ 	.word	0x00000040
        /*0ae0*/ 	.short	0x010a
        /*0ae2*/ 	.byte	0xff
	.zero		1


	//   ....[154]....
        /*0ae4*/ 	.word	0x0000ccb0
        /*0ae8*/ 	.word	0x00000000
        /*0aec*/ 	.word	0x00000048
        /*0af0*/ 	.short	0x010a
        /*0af2*/ 	.byte	0xff
	.zero		1


	//   ....[155]....
        /*0af4*/ 	.word	0x0000cd10
        /*0af8*/ 	.word	0x00000000
        /*0afc*/ 	.word	0x00000050
        /*0b00*/ 	.short	0x010a
        /*0b02*/ 	.byte	0xff
	.zero		1


	//   ....[156]....
        /*0b04*/ 	.word	0x0000cd70
        /*0b08*/ 	.word	0x00000000
        /*0b0c*/ 	.word	0x00000058
        /*0b10*/ 	.short	0x010a
        /*0b12*/ 	.byte	0xff
	.zero		1


	//   ....[157]....
        /*0b14*/ 	.word	0x0000cdd0
        /*0b18*/ 	.word	0x00000000
        /*0b1c*/ 	.word	0x00000040
        /*0b20*/ 	.short	0x010a
        /*0b22*/ 	.byte	0xff
	.zero		1


	//   ....[158]....
        /*0b24*/ 	.word	0x0000ce30
        /*0b28*/ 	.word	0x00000000
        /*0b2c*/ 	.word	0x00000048
        /*0b30*/ 	.short	0x010a
        /*0b32*/ 	.byte	0xff
	.zero		1


	//   ....[159]....
        /*0b34*/ 	.word	0x0000ce90
        /*0b38*/ 	.word	0x00000000
        /*0b3c*/ 	.word	0x00000050
        /*0b40*/ 	.short	0x010a
        /*0b42*/ 	.byte	0xff
	.zero		1


	//   ....[160]....
        /*0b44*/ 	.word	0x0000cef0
        /*0b48*/ 	.word	0x00000000
        /*0b4c*/ 	.word	0x00000058
        /*0b50*/ 	.short	0x010a
        /*0b52*/ 	.byte	0xff
	.zero		1


	//   ....[161]....
        /*0b54*/ 	.word	0x0000cf50
        /*0b58*/ 	.word	0x00000000
        /*0b5c*/ 	.word	0x00000040
        /*0b60*/ 	.short	0x010a
        /*0b62*/ 	.byte	0xff
	.zero		1


	//   ....[162]....
        /*0b64*/ 	.word	0x0000cfb0
        /*0b68*/ 	.word	0x00000000
        /*0b6c*/ 	.word	0x00000048
        /*0b70*/ 	.short	0x010a
        /*0b72*/ 	.byte	0xff
	.zero		1


	//   ....[163]....
        /*0b74*/ 	.word	0x0000d010
        /*0b78*/ 	.word	0x00000002
        /*0b7c*/ 	.word	0x00000050
        /*0b80*/ 	.short	0x010a
        /*0b82*/ 	.byte	0xff
	.zero		1


	//   ....[164]....
        /*0b84*/ 	.word	0x0000d060
        /*0b88*/ 	.word	0x00000000
        /*0b8c*/ 	.word	0x00000070
        /*0b90*/ 	.short	0x010a
        /*0b92*/ 	.byte	0xff
	.zero		1


	//   ....[165]....
        /*0b94*/ 	.word	0x0000d0c0
        /*0b98*/ 	.word	0x00000002
        /*0b9c*/ 	.word	0x00000020
        /*0ba0*/ 	.short	0x010a
        /*0ba2*/ 	.byte	0xff
	.zero		1


	//   ....[166]....
        /*0ba4*/ 	.word	0x0000d110
        /*0ba8*/ 	.word	0x00000049
        /*0bac*/ 	.word	0x00000090
        /*0bb0*/ 	.short	0x010a
        /*0bb2*/ 	.byte	0xff
	.zero		1


	//   ....[167]....
        /*0bb4*/ 	.word	0x0000d160
        /*0bb8*/ 	.word	0x00000002
        /*0bbc*/ 	.word	0x00000020
        /*0bc0*/ 	.short	0x010a
        /*0bc2*/ 	.byte	0xff
	.zero		1


	//   ....[168]....
        /*0bc4*/ 	.word	0x0000d1b0
        /*0bc8*/ 	.word	0x00000000
        /*0bcc*/ 	.word	0x00000020
        /*0bd0*/ 	.short	0x010a
        /*0bd2*/ 	.byte	0xff
	.zero		1


	//   ....[169]....
        /*0bd4*/ 	.word	0x0000d200
        /*0bd8*/ 	.word	0x00000000
        /*0bdc*/ 	.word	0x00000020
        /*0be0*/ 	.short	0x010a
        /*0be2*/ 	.byte	0xff
	.zero		1


	//   ....[170]....
        /*0be4*/ 	.word	0x0000d250
        /*0be8*/ 	.word	0x00000000
        /*0bec*/ 	.word	0x00000020
        /*0bf0*/ 	.short	0x010a
        /*0bf2*/ 	.byte	0xff
	.zero		1


	//   ....[171]....
        /*0bf4*/ 	.word	0x0000d2a0
        /*0bf8*/ 	.word	0x00000000
        /*0bfc*/ 	.word	0x00000020
        /*0c00*/ 	.short	0x010a
        /*0c02*/ 	.byte	0xff
	.zero		1


	//   ....[172]....
        /*0c04*/ 	.word	0x0000d2f0
        /*0c08*/ 	.word	0x00000000
        /*0c0c*/ 	.word	0x00000020
        /*0c10*/ 	.short	0x010a
        /*0c12*/ 	.byte	0xff
	.zero		1


	//   ....[173]....
        /*0c14*/ 	.word	0x0000d340
        /*0c18*/ 	.word	0x00000000
        /*0c1c*/ 	.word	0x00000020
        /*0c20*/ 	.short	0x010a
        /*0c22*/ 	.byte	0xff
	.zero		1


	//----- nvinfo : EIATTR_NUM_MBARRIERS
	.align		4
.L_47:
        /*0c24*/ 	.byte	0x03, 0x38
        /*0c26*/ 	.short	0x001f


	//----- nvinfo : EIATTR_EXIT_INSTR_OFFSETS
	.align		4
        /*0c28*/ 	.byte	0x04, 0x1c
        /*0c2a*/ 	.short	(.L_49 - .L_48)


	//   ....[0]....
.L_48:
        /*0c2c*/ 	.word	0x00002f00


	//   ....[1]....
        /*0c30*/ 	.word	0x00003400


	//   ....[2]....
        /*0c34*/ 	.word	0x00003460


	//   ....[3]....
        /*0c38*/ 	.word	0x00004db0


	//   ....[4]....
        /*0c3c*/ 	.word	0x000064e0


	//   ....[5]....
        /*0c40*/ 	.word	0x00006520


	//   ....[6]....
        /*0c44*/ 	.word	0x0000c350


	//   ....[7]....
        /*0c48*/ 	.word	0x0000c3d0


	//   ....[8]....
        /*0c4c*/ 	.word	0x0000c400


	//   ....[9]....
        /*0c50*/ 	.word	0x0000c470


	//----- nvinfo : EIATTR_MAX_THREADS
	.align		4
.L_49:
        /*0c54*/ 	.byte	0x04, 0x05
        /*0c56*/ 	.short	(.L_51 - .L_50)
.L_50:
        /*0c58*/ 	.word	0x00000100
        /*0c5c*/ 	.word	0x00000001
        /*0c60*/ 	.word	0x00000001


	//----- nvinfo : EIATTR_CRS_STACK_SIZE
	.align		4
.L_51:
        /*0c64*/ 	.byte	0x04, 0x1e
        /*0c66*/ 	.short	(.L_53 - .L_52)
.L_52:
        /*0c68*/ 	.word	0x00000000


	//----- nvinfo : EIATTR_CBANK_PARAM_SIZE
	.align		4
.L_53:
        /*0c6c*/ 	.byte	0x03, 0x19
        /*0c6e*/ 	.short	0x0800


	//----- nvinfo : EIATTR_PARAM_CBANK
	.align		4
        /*0c70*/ 	.byte	0x04, 0x0a
        /*0c72*/ 	.short	(.L_55 - .L_54)
	.align		4
.L_54:
        /*0c74*/ 	.word	index@(.nv.constant0._ZN7cutlass13device_kernelINS_4gemm6kernel13GemmUniversalIN4cute5tupleIJiiiiEEENS1_10collective13CollectiveMmaINS1_35MainloopSm100TmaUmmaWarpSpecializedILi2ELi2ELi4ENS5_IJNS4_1CILi2EEESB_NSA_ILi1EEEEEEEENS5_IJNSA_ILi256EEENSA_ILi128EEESG_EEENS_10tfloat32_tENS5_IJlSC_lEEESI_SJ_NS4_8TiledMMAINS4_8MMA_AtomIJNS4_23SM100_MMA_TF32_2x1SM_SSISI_SI_fLi256ELi128ELNS4_4UMMA5MajorE0ELSO_0ELNSN_7ScaleInE0ELSP_0EEEEEENS4_6LayoutINS5_IJSC_SC_SC_EEENS5_IJNSA_ILi0EEESU_SU_EEEEENS5_IJNS4_10UnderscoreESX_SX_EEEEENS4_28SM100_TMA_2SM_LOAD_MULTICASTENS4_14ComposedLayoutINS4_7SwizzleILi3ELi4ELi3EEENS4_18smem_ptr_flag_bitsILi32EEENSS_INS5_IJNSA_ILi8EEENSA_ILi32EEEEEENS5_IJS17_SC_EEEEEEEvNS4_8identityENS4_18SM100_TMA_2SM_LOADES1B_vS1C_EENS_8epilogue10collective18CollectiveEpilogueINS1F_23Sm100TmaWarpSpecializedILi4ELi2ELi16ELb1ELb0EEEJNS5_IJSG_SG_SG_EEENS5_IJNSS_ISG_SC_EENSS_INSA_ILi16EEESC_EEEEESI_SJ_SI_SJ_NS1F_6fusion15FusionCallbacksIS1J_NS1P_17LinearCombinationISI_fSI_fLNS_15FloatRoundStyleE2EEES1K_S1O_JEEENS4_5SM1004TMEM4LOAD26SM100_TMEM_LOAD_32dp32b16xENS4_13SM90_TMA_LOADENS11_INS12_ILi2ELi4ELi3EEES15_NSS_INS5_IJS16_S1M_EEENS5_IJS1M_SC_EEEEEEENS4_39AutoVectorizingCopyWithAssumedAlignmentILi128EEENS4_14SM90_TMA_STOREES24_S26_S26_EEEvvEEEEvNT_6ParamsE)
        /*0c78*/ 	.short	0x0380
        /*0c7a*/ 	.short	0x0800


	//----- nvinfo : EIATTR_SW_WAR
	.align		4
.L_55:
        /*0c7c*/ 	.byte	0x04, 0x36
        /*0c7e*/ 	.short	(.L_57 - .L_56)
.L_56:
        /*0c80*/ 	.word	0x00000008
.L_57:


//--------------------- .nv.callgraph             --------------------------
	.section	.nv.callgraph,"",@"SHT_CUDA_CALLGRAPH"
	.align	4
	.sectionentsize	8
	.align		4
        /*0000*/ 	.word	0x00000000
	.align		4
        /*0004*/ 	.word	0xffffffff
	.align		4
        /*0008*/ 	.word	index@(_ZN7cutlass13device_kernelINS_4gemm6kernel13GemmUniversalIN4cute5tupleIJiiiiEEENS1_10collective13CollectiveMmaINS1_35MainloopSm100TmaUmmaWarpSpecializedILi2ELi2ELi4ENS5_IJNS4_1CILi2EEESB_NSA_ILi1EEEEEEEENS5_IJNSA_ILi256EEENSA_ILi128EEESG_EEENS_10tfloat32_tENS5_IJlSC_lEEESI_SJ_NS4_8TiledMMAINS4_8MMA_AtomIJNS4_23SM100_MMA_TF32_2x1SM_SSISI_SI_fLi256ELi128ELNS4_4UMMA5MajorE0ELSO_0ELNSN_7ScaleInE0ELSP_0EEEEEENS4_6LayoutINS5_IJSC_SC_SC_EEENS5_IJNSA_ILi0EEESU_SU_EEEEENS5_IJNS4_10UnderscoreESX_SX_EEEEENS4_28SM100_TMA_2SM_LOAD_MULTICASTENS4_14ComposedLayoutINS4_7SwizzleILi3ELi4ELi3EEENS4_18smem_ptr_flag_bitsILi32EEENSS_INS5_IJNSA_ILi8EEENSA_ILi32EEEEEENS5_IJS17_SC_EEEEEEEvNS4_8identityENS4_18SM100_TMA_2SM_LOADES1B_vS1C_EENS_8epilogue10collective18CollectiveEpilogueINS1F_23Sm100TmaWarpSpecializedILi4ELi2ELi16ELb1ELb0EEEJNS5_IJSG_SG_SG_EEENS5_IJNSS_ISG_SC_EENSS_INSA_ILi16EEESC_EEEEESI_SJ_SI_SJ_NS1F_6fusion15FusionCallbacksIS1J_NS1P_17LinearCombinationISI_fSI_fLNS_15FloatRoundStyleE2EEES1K_S1O_JEEENS4_5SM1004TMEM4LOAD26SM100_TMEM_LOAD_32dp32b16xENS4_13SM90_TMA_LOADENS11_INS12_ILi2ELi4ELi3EEES15_NSS_INS5_IJS16_S1M_EEENS5_IJS1M_SC_EEEEEEENS4_39AutoVectorizingCopyWithAssumedAlignmentILi128EEENS4_14SM90_TMA_STOREES24_S26_S26_EEEvvEEEEvNT_6ParamsE)
	.align		4
        /*000c*/ 	.word	index@(__assertfail)
	.align		4
        /*0010*/ 	.word	0x00000000
	.align		4
        /*0014*/ 	.word	0xfffffffe
	.align		4
        /*0018*/ 	.word	0x00000000
	.align		4
        /*001c*/ 	.word	0xfffffffd
	.align		4
        /*0020*/ 	.word	0x00000000
	.align		4
        /*0024*/ 	.word	0xfffffffc


//--------------------- .nv.constant4             --------------------------
	.section	.nv.constant4,"a",@progbits
	.align	8
	.align		8
.nv.constant4:
        /*0000*/ 	.dword	__assertfail
	.align		8
        /*0008*/ 	.dword	__unnamed_1
	.align		8
        /*0010*/ 	.dword	__unnamed_2
	.align		8
        /*0018*/ 	.dword	_ZN40_INTERNAL_562fa331_4_k_cu_2d7b14a0_100704cuda3std3__45__cpo5beginE
	.align		8
        /*0020*/ 	.dword	_ZN40_INTERNAL_562fa331_4_k_cu_2d7b14a0_100704cuda3std3__45__cpo3endE
	.align		8
        /*0028*/ 	.dword	_ZN40_INTERNAL_562fa331_4_k_cu_2d7b14a0_100704cuda3std3__45__cpo6cbeginE
	.align		8
        /*0030*/ 	.dword	_ZN40_INTERNAL_562fa331_4_k_cu_2d7b14a0_100704cuda3std3__45__cpo4cendE
	.align		8
        /*0038*/ 	.dword	_ZN40_INTERNAL_562fa331_4_k_cu_2d7b14a0_100704cuda3std3__442_GLOBAL__N__562fa331_4_k_cu_2d7b14a0_100706ignoreE
	.align		8
        /*0040*/ 	.dword	_ZN40_INTERNAL_562fa331_4_k_cu_2d7b14a0_100704cuda3std3__419piecewise_constructE
	.align		8
        /*0048*/ 	.dword	_ZN40_INTERNAL_562fa331_4_k_cu_2d7b14a0_100704cuda3std3__48in_placeE
	.align		8
        /*0050*/ 	.dword	_ZN40_INTERNAL_562fa331_4_k_cu_2d7b14a0_100704cuda3std6ranges3__45__cpo4swapE
	.align		8
        /*0058*/ 	.dword	_ZN40_INTERNAL_562fa331_4_k_cu_2d7b14a0_100704cuda3std6ranges3__45__cpo9iter_moveE
	.align		8
        /*0060*/ 	.dword	_ZN40_INTERNAL_562fa331_4_k_cu_2d7b14a0_100704cute7productE
	.align		8
        /*0068*/ 	.dword	_ZN40_INTERNAL_562fa331_4_k_cu_2d7b14a0_100704cute1_E
	.align		8
        /*0070*/ 	.dword	$str$25
	.align		8
        /*0078*/ 	.dword	$str$26
	.align		8
        /*0080*/ 	.dword	$str$27
	.align		8
        /*0088*/ 	.dword	$str$28


//--------------------- .text._ZN7cutlass13device_kernelINS_4gemm6kernel13GemmUniversalIN4cute5tupleIJiiiiEEENS1_10collective13CollectiveMmaINS1_35MainloopSm100TmaUmmaWarpSpecializedILi2ELi2ELi4ENS5_IJNS4_1CILi2EEESB_NSA_ILi1EEEEEEEENS5_IJNSA_ILi256EEENSA_ILi128EEESG_EEENS_10tfloat32_tENS5_IJlSC_lEEESI_SJ_NS4_8TiledMMAINS4_8MMA_AtomIJNS4_23SM100_MMA_TF32_2x1SM_SSISI_SI_fLi256ELi128ELNS4_4UMMA5MajorE0ELSO_0ELNSN_7ScaleInE0ELSP_0EEEEEENS4_6LayoutINS5_IJSC_SC_SC_EEENS5_IJNSA_ILi0EEESU_SU_EEEEENS5_IJNS4_10UnderscoreESX_SX_EEEEENS4_28SM100_TMA_2SM_LOAD_MULTICASTENS4_14ComposedLayoutINS4_7SwizzleILi3ELi4ELi3EEENS4_18smem_ptr_flag_bitsILi32EEENSS_INS5_IJNSA_ILi8EEENSA_ILi32EEEEEENS5_IJS17_SC_EEEEEEEvNS4_8identityENS4_18SM100_TMA_2SM_LOADES1B_vS1C_EENS_8epilogue10collective18CollectiveEpilogueINS1F_23Sm100TmaWarpSpecializedILi4ELi2ELi16ELb1ELb0EEEJNS5_IJSG_SG_SG_EEENS5_IJNSS_ISG_SC_EENSS_INSA_ILi16EEESC_EEEEESI_SJ_SI_SJ_NS1F_6fusion15FusionCallbacksIS1J_NS1P_17LinearCombinationISI_fSI_fLNS_15FloatRoundStyleE2EEES1K_S1O_JEEENS4_5SM1004TMEM4LOAD26SM100_TMEM_LOAD_32dp32b16xENS4_13SM90_TMA_LOADENS11_INS12_ILi2ELi4ELi3EEES15_NSS_INS5_IJS16_S1M_EEENS5_IJS1M_SC_EEEEEEENS4_39AutoVectorizingCopyWithAssumedAlignmentILi128EEENS4_14SM90_TMA_STOREES24_S26_S26_EEEvvEEEEvNT_6ParamsE --------------------------
	.section	.text._ZN7cutlass13device_kernelINS_4gemm6kernel13GemmUniversalIN4cute5tupleIJiiiiEEENS1_10collective13CollectiveMmaINS1_35MainloopSm100TmaUmmaWarpSpecializedILi2ELi2ELi4ENS5_IJNS4_1CILi2EEESB_NSA_ILi1EEEEEEEENS5_IJNSA_ILi256EEENSA_ILi128EEESG_EEENS_10tfloat32_tENS5_IJlSC_lEEESI_SJ_NS4_8TiledMMAINS4_8MMA_AtomIJNS4_23SM100_MMA_TF32_2x1SM_SSISI_SI_fLi256ELi128ELNS4_4UMMA5MajorE0ELSO_0ELNSN_7ScaleInE0ELSP_0EEEEEENS4_6LayoutINS5_IJSC_SC_SC_EEENS5_IJNSA_ILi0EEESU_SU_EEEEENS5_IJNS4_10UnderscoreESX_SX_EEEEENS4_28SM100_TMA_2SM_LOAD_MULTICASTENS4_14ComposedLayoutINS4_7SwizzleILi3ELi4ELi3EEENS4_18smem_ptr_flag_bitsILi32EEENSS_INS5_IJNSA_ILi8EEENSA_ILi32EEEEEENS5_IJS17_SC_EEEEEEEvNS4_8identityENS4_18SM100_TMA_2SM_LOADES1B_vS1C_EENS_8epilogue10collective18CollectiveEpilogueINS1F_23Sm100TmaWarpSpecializedILi4ELi2ELi16ELb1ELb0EEEJNS5_IJSG_SG_SG_EEENS5_IJNSS_ISG_SC_EENSS_INSA_ILi16EEESC_EEEEESI_SJ_SI_SJ_NS1F_6fusion15FusionCallbacksIS1J_NS1P_17LinearCombinationISI_fSI_fLNS_15FloatRoundStyleE2EEES1K_S1O_JEEENS4_5SM1004TMEM4LOAD26SM100_TMEM_LOAD_32dp32b16xENS4_13SM90_TMA_LOADENS11_INS12_ILi2ELi4ELi3EEES15_NSS_INS5_IJS16_S1M_EEENS5_IJS1M_SC_EEEEEEENS4_39AutoVectorizingCopyWithAssumedAlignmentILi128EEENS4_14SM90_TMA_STOREES24_S26_S26_EEEvvEEEEvNT_6ParamsE,"ax",@progbits
	.align	128
.text._ZN7cutlass13device_kernelINS_4gemm6kernel13GemmUniversalIN4cute5tupleIJiiiiEEENS1_10collective13CollectiveMmaINS1_35MainloopSm100TmaUmmaWarpSpecializedILi2ELi2ELi4ENS5_IJNS4_1CILi2EEESB_NSA_ILi1EEEEEEEENS5_IJNSA_ILi256EEENSA_ILi128EEESG_EEENS_10tfloat32_tENS5_IJlSC_lEEESI_SJ_NS4_8TiledMMAINS4_8MMA_AtomIJNS4_23SM100_MMA_TF32_2x1SM_SSISI_SI_fLi256ELi128ELNS4_4UMMA5MajorE0ELSO_0ELNSN_7ScaleInE0ELSP_0EEEEEENS4_6LayoutINS5_IJSC_SC_SC_EEENS5_IJNSA_ILi0EEESU_SU_EEEEENS5_IJNS4_10UnderscoreESX_SX_EEEEENS4_28SM100_TMA_2SM_LOAD_MULTICASTENS4_14ComposedLayoutINS4_7SwizzleILi3ELi4ELi3EEENS4_18smem_ptr_flag_bitsILi32EEENSS_INS5_IJNSA_ILi8EEENSA_ILi32EEEEEENS5_IJS17_SC_EEEEEEEvNS4_8identityENS4_18SM100_TMA_2SM_LOADES1B_vS1C_EENS_8epilogue10collective18CollectiveEpilogueINS1F_23Sm100TmaWarpSpecializedILi4ELi2ELi16ELb1ELb0EEEJNS5_IJSG_SG_SG_EEENS5_IJNSS_ISG_SC_EENSS_INSA_ILi16EEESC_EEEEESI_SJ_SI_SJ_NS1F_6fusion15FusionCallbacksIS1J_NS1P_17LinearCombinationISI_fSI_fLNS_15FloatRoundStyleE2EEES1K_S1O_JEEENS4_5SM1004TMEM4LOAD26SM100_TMEM_LOAD_32dp32b16xENS4_13SM90_TMA_LOADENS11_INS12_ILi2ELi4ELi3EEES15_NSS_INS5_IJS16_S1M_EEENS5_IJS1M_SC_EEEEEEENS4_39AutoVectorizingCopyWithAssumedAlignmentILi128EEENS4_14SM90_TMA_STOREES24_S26_S26_EEEvvEEEEvNT_6ParamsE:
        .type           _ZN7cutlass13device_kernelINS_4gemm6kernel13GemmUniversalIN4cute5tupleIJiiiiEEENS1_10collective13CollectiveMmaINS1_35MainloopSm100TmaUmmaWarpSpecializedILi2ELi2ELi4ENS5_IJNS4_1CILi2EEESB_NSA_ILi1EEEEEEEENS5_IJNSA_ILi256EEENSA_ILi128EEESG_EEENS_10tfloat32_tENS5_IJlSC_lEEESI_SJ_NS4_8TiledMMAINS4_8MMA_AtomIJNS4_23SM100_MMA_TF32_2x1SM_SSISI_SI_fLi256ELi128ELNS4_4UMMA5MajorE0ELSO_0ELNSN_7ScaleInE0ELSP_0EEEEEENS4_6LayoutINS5_IJSC_SC_SC_EEENS5_IJNSA_ILi0EEESU_SU_EEEEENS5_IJNS4_10UnderscoreESX_SX_EEEEENS4_28SM100_TMA_2SM_LOAD_MULTICASTENS4_14ComposedLayoutINS4_7SwizzleILi3ELi4ELi3EEENS4_18smem_ptr_flag_bitsILi32EEENSS_INS5_IJNSA_ILi8EEENSA_ILi32EEEEEENS5_IJS17_SC_EEEEEEEvNS4_8identityENS4_18SM100_TMA_2SM_LOADES1B_vS1C_EENS_8epilogue10collective18CollectiveEpilogueINS1F_23Sm100TmaWarpSpecializedILi4ELi2ELi16ELb1ELb0EEEJNS5_IJSG_SG_SG_EEENS5_IJNSS_ISG_SC_EENSS_INSA_ILi16EEESC_EEEEESI_SJ_SI_SJ_NS1F_6fusion15FusionCallbacksIS1J_NS1P_17LinearCombinationISI_fSI_fLNS_15FloatRoundStyleE2EEES1K_S1O_JEEENS4_5SM1004TMEM4LOAD26SM100_TMEM_LOAD_32dp32b16xENS4_13SM90_TMA_LOADENS11_INS12_ILi2ELi4ELi3EEES15_NSS_INS5_IJS16_S1M_EEENS5_IJS1M_SC_EEEEEEENS4_39AutoVectorizingCopyWithAssumedAlignmentILi128EEENS4_14SM90_TMA_STOREES24_S26_S26_EEEvvEEEEvNT_6ParamsE,@function
        .size           _ZN7cutlass13device_kernelINS_4gemm6kernel13GemmUniversalIN4cute5tupleIJiiiiEEENS1_10collective13CollectiveMmaINS1_35MainloopSm100TmaUmmaWarpSpecializedILi2ELi2ELi4ENS5_IJNS4_1CILi2EEESB_NSA_ILi1EEEEEEEENS5_IJNSA_ILi256EEENSA_ILi128EEESG_EEENS_10tfloat32_tENS5_IJlSC_lEEESI_SJ_NS4_8TiledMMAINS4_8MMA_AtomIJNS4_23SM100_MMA_TF32_2x1SM_SSISI_SI_fLi256ELi128ELNS4_4UMMA5MajorE0ELSO_0ELNSN_7ScaleInE0ELSP_0EEEEEENS4_6LayoutINS5_IJSC_SC_SC_EEENS5_IJNSA_ILi0EEESU_SU_EEEEENS5_IJNS4_10UnderscoreESX_SX_EEEEENS4_28SM100_TMA_2SM_LOAD_MULTICASTENS4_14ComposedLayoutINS4_7SwizzleILi3ELi4ELi3EEENS4_18smem_ptr_flag_bitsILi32EEENSS_INS5_IJNSA_ILi8EEENSA_ILi32EEEEEENS5_IJS17_SC_EEEEEEEvNS4_8identityENS4_18SM100_TMA_2SM_LOADES1B_vS1C_EENS_8epilogue10collective18CollectiveEpilogueINS1F_23Sm100TmaWarpSpecializedILi4ELi2ELi16ELb1ELb0EEEJNS5_IJSG_SG_SG_EEENS5_IJNSS_ISG_SC_EENSS_INSA_ILi16EEESC_EEEEESI_SJ_SI_SJ_NS1F_6fusion15FusionCallbacksIS1J_NS1P_17LinearCombinationISI_fSI_fLNS_15FloatRoundStyleE2EEES1K_S1O_JEEENS4_5SM1004TMEM4LOAD26SM100_TMEM_LOAD_32dp32b16xENS4_13SM90_TMA_LOADENS11_INS12_ILi2ELi4ELi3EEES15_NSS_INS5_IJS16_S1M_EEENS5_IJS1M_SC_EEEEEEENS4_39AutoVectorizingCopyWithAssumedAlignmentILi128EEENS4_14SM90_TMA_STOREES24_S26_S26_EEEvvEEEEvNT_6ParamsE,(.L_x_239 - _ZN7cutlass13device_kernelINS_4gemm6kernel13GemmUniversalIN4cute5tupleIJiiiiEEENS1_10collective13CollectiveMmaINS1_35MainloopSm100TmaUmmaWarpSpecializedILi2ELi2ELi4ENS5_IJNS4_1CILi2EEESB_NSA_ILi1EEEEEEEENS5_IJNSA_ILi256EEENSA_ILi128EEESG_EEENS_10tfloat32_tENS5_IJlSC_lEEESI_SJ_NS4_8TiledMMAINS4_8MMA_AtomIJNS4_23SM100_MMA_TF32_2x1SM_SSISI_SI_fLi256ELi128ELNS4_4UMMA5MajorE0ELSO_0ELNSN_7ScaleInE0ELSP_0EEEEEENS4_6LayoutINS5_IJSC_SC_SC_EEENS5_IJNSA_ILi0EEESU_SU_EEEEENS5_IJNS4_10UnderscoreESX_SX_EEEEENS4_28SM100_TMA_2SM_LOAD_MULTICASTENS4_14ComposedLayoutINS4_7SwizzleILi3ELi4ELi3EEENS4_18smem_ptr_flag_bitsILi32EEENSS_INS5_IJNSA_ILi8EEENSA_ILi32EEEEEENS5_IJS17_SC_EEEEEEEvNS4_8identityENS4_18SM100_TMA_2SM_LOADES1B_vS1C_EENS_8epilogue10collective18CollectiveEpilogueINS1F_23Sm100TmaWarpSpecializedILi4ELi2ELi16ELb1ELb0EEEJNS5_IJSG_SG_SG_EEENS5_IJNSS_ISG_SC_EENSS_INSA_ILi16EEESC_EEEEESI_SJ_SI_SJ_NS1F_6fusion15FusionCallbacksIS1J_NS1P_17LinearCombinationISI_fSI_fLNS_15FloatRoundStyleE2EEES1K_S1O_JEEENS4_5SM1004TMEM4LOAD26SM100_TMEM_LOAD_32dp32b16xENS4_13SM90_TMA_LOADENS11_INS12_ILi2ELi4ELi3EEES15_NSS_INS5_IJS16_S1M_EEENS5_IJS1M_SC_EEEEEEENS4_39AutoVectorizingCopyWithAssumedAlignmentILi128EEENS4_14SM90_TMA_STOREES24_S26_S26_EEEvvEEEEvNT_6ParamsE)
        .other          _ZN7cutlass13device_kernelINS_4gemm6kernel13GemmUniversalIN4cute5tupleIJiiiiEEENS1_10collective13CollectiveMmaINS1_35MainloopSm100TmaUmmaWarpSpecializedILi2ELi2ELi4ENS5_IJNS4_1CILi2EEESB_NSA_ILi1EEEEEEEENS5_IJNSA_ILi256EEENSA_ILi128EEESG_EEENS_10tfloat32_tENS5_IJlSC_lEEESI_SJ_NS4_8TiledMMAINS4_8MMA_AtomIJNS4_23SM100_MMA_TF32_2x1SM_SSISI_SI_fLi256ELi128ELNS4_4UMMA5MajorE0ELSO_0ELNSN_7ScaleInE0ELSP_0EEEEEENS4_6LayoutINS5_IJSC_SC_SC_EEENS5_IJNSA_ILi0EEESU_SU_EEEEENS5_IJNS4_10UnderscoreESX_SX_EEEEENS4_28SM100_TMA_2SM_LOAD_MULTICASTENS4_14ComposedLayoutINS4_7SwizzleILi3ELi4ELi3EEENS4_18smem_ptr_flag_bitsILi32EEENSS_INS5_IJNSA_ILi8EEENSA_ILi32EEEEEENS5_IJS17_SC_EEEEEEEvNS4_8identityENS4_18SM100_TMA_2SM_LOADES1B_vS1C_EENS_8epilogue10collective18CollectiveEpilogueINS1F_23Sm100TmaWarpSpecializedILi4ELi2ELi16ELb1ELb0EEEJNS5_IJSG_SG_SG_EEENS5_IJNSS_ISG_SC_EENSS_INSA_ILi16EEESC_EEEEESI_SJ_SI_SJ_NS1F_6fusion15FusionCallbacksIS1J_NS1P_17LinearCombinationISI_fSI_fLNS_15FloatRoundStyleE2EEES1K_S1O_JEEENS4_5SM1004TMEM4LOAD26SM100_TMEM_LOAD_32dp32b16xENS4_13SM90_TMA_LOADENS11_INS12_ILi2ELi4ELi3EEES15_NSS_INS5_IJS16_S1M_EEENS5_IJS1M_SC_EEEEEEENS4_39AutoVectorizingCopyWithAssumedAlignmentILi128EEENS4_14SM90_TMA_STOREES24_S26_S26_EEEvvEEEEvNT_6ParamsE,@"STO_CUDA_ENTRY STV_DEFAULT"
_ZN7cutlass13device_kernelINS_4gemm6kernel13GemmUniversalIN4cute5tupleIJiiiiEEENS1_10collective13CollectiveMmaINS1_35MainloopSm100TmaUmmaWarpSpecializedILi2ELi2ELi4ENS5_IJNS4_1CILi2EEESB_NSA_ILi1EEEEEEEENS5_IJNSA_ILi256EEENSA_ILi128EEESG_EEENS_10tfloat32_tENS5_IJlSC_lEEESI_SJ_NS4_8TiledMMAINS4_8MMA_AtomIJNS4_23SM100_MMA_TF32_2x1SM_SSISI_SI_fLi256ELi128ELNS4_4UMMA5MajorE0ELSO_0ELNSN_7ScaleInE0ELSP_0EEEEEENS4_6LayoutINS5_IJSC_SC_SC_EEENS5_IJNSA_ILi0EEESU_SU_EEEEENS5_IJNS4_10UnderscoreESX_SX_EEEEENS4_28SM100_TMA_2SM_LOAD_MULTICASTENS4_14ComposedLayoutINS4_7SwizzleILi3ELi4ELi3EEENS4_18smem_ptr_flag_bitsILi32EEENSS_INS5_IJNSA_ILi8EEENSA_ILi32EEEEEENS5_IJS17_SC_EEEEEEEvNS4_8identityENS4_18SM100_TMA_2SM_LOADES1B_vS1C_EENS_8epilogue10collective18CollectiveEpilogueINS1F_23Sm100TmaWarpSpecializedILi4ELi2ELi16ELb1ELb0EEEJNS5_IJSG_SG_SG_EEENS5_IJNSS_ISG_SC_EENSS_INSA_ILi16EEESC_EEEEESI_SJ_SI_SJ_NS1F_6fusion15FusionCallbacksIS1J_NS1P_17LinearCombinationISI_fSI_fLNS_15FloatRoundStyleE2EEES1K_S1O_JEEENS4_5SM1004TMEM4LOAD26SM100_TMEM_LOAD_32dp32b16xENS4_13SM90_TMA_LOADENS11_INS12_ILi2ELi4ELi3EEES15_NSS_INS5_IJS16_S1M_EEENS5_IJS1M_SC_EEEEEEENS4_39AutoVectorizingCopyWithAssumedAlignmentILi128EEENS4_14SM90_TMA_STOREES24_S26_S26_EEEvvEEEEvNT_6ParamsE:
[----:B------:R-:W1:Y:S01]  /*0000*/  LDC R1, c[0x0][0x37c] ;  /* 0x0000df00ff017b82 */ /* 0x000e620000000800 */
[----:B------:R-:W2:Y:S01]  /*0010*/  S2R R66, SR_TID.X ;  /* 0x0000000000427919 */ /* 0x000ea20000002100 */
[----:B------:R-:W3:Y:S06]  /*0020*/  LDCU.64 UR8, c[0x0][0x890] ;  /* 0x00011200ff0877ac */ /* 0x000eec0008000a00 */
[----:B------:R-:W4:Y:S01]  /*0030*/  S2UR UR61, SR_CgaCtaId ;  /* 0x00000000003d79c3 */ /* 0x000f220000008800 */
[----:B------:R-:W-:Y:S02]  /*0040*/  PRMT R52, RZ, 0x7610, R52 ;  /* 0x00007610ff347816 */ /* 0x000fe40000000034 */
[----:B------:R-:W-:Y:S01]  /*0050*/  ELECT P1, URZ, PT ;  /* 0x0000000000ff782f */ /* 0x000fe20003820000 */
[----:B---3--:R-:W-:-:S04]  /*0060*/  UISETP.NE.U32.AND UP0, UPT, UR8, URZ, UPT ;  /* 0x000000ff0800728c */ /* 0x008fc8000bf05070 */
[----:B------:R-:W-:Y:S02]  /*0070*/  UISETP.NE.AND.EX UP0, UPT, UR9, URZ, UPT, UP0 ;  /* 0x000000ff0900728c */ /* 0x000fe4000bf05300 */
[----:B----4-:R-:W-:Y:S02]  /*0080*/  ULOP3.LUT UR5, UR61, 0x1, URZ, 0xc0, !UPT ;  /* 0x000000013d057892 */ /* 0x010fe4000f8ec0ff */
[----:B------:R-:W-:Y:S01]  /*0090*/  ULOP3.LUT UR4, UR61, 0x1, URZ, 0x3c, !UPT ;  /* 0x000000013d047892 */ /* 0x000fe2000f8e3cff */
[----:B--2---:R-:W-:-:S03]  /*00a0*/  SHF.R.U32.HI R53, RZ, 0x5, R66 ;  /* 0x00000005ff357819 */ /* 0x004fc60000011642 */
[----:B------:R-:W-:Y:S02]  /*00b0*/  IMAD.U32 R2, RZ, RZ, UR5 ;  /* 0x00000005ff027e24 */ /* 0x000fe4000f8e00ff */
[----:B------:R-:W2:Y:S02]  /*00c0*/  SHFL.IDX PT, R0, R53, RZ, 0x1f ;  /* 0x00001fff35007589 */ /* 0x000ea400000e0000 */
[----:B--2---:R-:W-:Y:S01]  /*00d0*/  R2UR UR18, R0 ;  /* 0x00000000001272ca */ /* 0x004fe200000e0000 */
[----:B------:R-:W-:Y:S01]  /*00e0*/  IMAD.U32 R0, RZ, RZ, UR4 ;  /* 0x00000004ff007e24 */ /* 0x000fe2000f8e00ff */
[----:B-1----:R-:W-:-:S13]  /*00f0*/  BRA.U UP0, `(.L_x_0) ;  /* 0x0000000100307547 */ /* 0x002fda000b800000 */
[----:B------:R-:W1:Y:S02]  /*0100*/  LDCU.64 UR4, c[0x0][0x888] ;  /* 0x00011100ff0477ac */ /* 0x000e640008000a00 */
[----:B-1----:R-:W-:-:S04]  /*0110*/  UISETP.NE.U32.AND UP0, UPT, UR4, URZ, UPT ;  /* 0x000000ff0400728c */ /* 0x002fc8000bf05070 */
[----:B------:R-:W-:-:S09]  /*0120*/  UISETP.NE.AND.EX UP0, UPT, UR5, URZ, UPT, UP0 ;  /* 0x000000ff0500728c */ /* 0x000fd2000bf05300 */
[----:B------:R-:W-:Y:S05]  /*0130*/  BRA.U !UP0, `(.L_x_1) ;  /* 0x0000000108147547 */ /* 0x000fea000b800000 */
[----:B------:R-:W1:Y:S01]  /*0140*/  LDC.64 R4, c[0x0][0x888] ;  /* 0x00022200ff047b82 */ /* 0x000e620000000a00 */
[----:B------:R-:W1:Y:S02]  /*0150*/  LDCU.64 UR4, c[0x0][0x358] ;  /* 0x00006b00ff0477ac */ /* 0x000e640008000a00 */
[----:B-1----:R1:W5:Y:S01]  /*0160*/  LDG.E R27, desc[UR4][R4.64] ;  /* 0x00000004041b7981 */ /* 0x002362000c1e1900 */
[----:B------:R-:W-:Y:S01]  /*0170*/  HFMA2 R52, -RZ, RZ, 0, 5.9604644775390625e-08 ;  /* 0x00000001ff347431 */ /* 0x000fe200000001ff */
[----:B------:R-:W-:Y:S05]  /*0180*/  BRA `(.L_x_0) ;  /* 0x00000000000c7947 */ /* 0x000fea0003800000 */
.L_x_1:
[----:B------:R-:W1:Y:S01]  /*0190*/  LDCU UR4, c[0x0][0x880] ;  /* 0x00011000ff0477ac */ /* 0x000e620008000800 */
[----:B------:R-:W-:Y:S01]  /*01a0*/  HFMA2 R52, -RZ, RZ, 0, 5.9604644775390625e-08 ;  /* 0x00000001ff347431 */ /* 0x000fe200000001ff */
[----:B-1----:R-:W-:-:S07]  /*01b0*/  MOV R27, UR4 ;  /* 0x00000004001b7c02 */ /* 0x002fce0008000f00 */
.L_x_0:
[----:B------:R-:W2:Y:S02]  /*01c0*/  LDCU.64 UR4, c[0x0][0x8b0] ;  /* 0x00011600ff0477ac */ /* 0x000ea40008000a00 */
[----:B--2---:R-:W-:-:S04]  /*01d0*/  UISETP.NE.U32.AND UP0, UPT, UR4, URZ, UPT ;  /* 0x000000ff0400728c */ /* 0x004fc8000bf05070 */
[----:B------:R-:W-:-:S09]  /*01e0*/  UISETP.NE.AND.EX UP0, UPT, UR5, URZ, UPT, UP0 ;  /* 0x000000ff0500728c */ /* 0x000fd2000bf05300 */
[----:B------:R-:W-:Y:S05]  /*01f0*/  BRA.U UP0, `(.L_x_2) ;  /* 0x0000000100287547 */ /* 0x000fea000b800000 */
[----:B------:R-:W2:Y:S02]  /*0200*/  LDCU.64 UR4, c[0x0][0x8a8] ;  /* 0x00011500ff0477ac */ /* 0x000ea40008000a00 */
[----:B--2---:R-:W-:-:S04]  /*0210*/  UISETP.NE.U32.AND UP0, UPT, UR4, URZ, UPT ;  /* 0x000000ff0400728c */ /* 0x004fc8000bf05070 */
[----:B------:R-:W-:-:S09]  /*0220*/  UISETP.NE.AND.EX UP0, UPT, UR5, URZ, UPT, UP0 ;  /* 0x000000ff0500728c */ /* 0x000fd2000bf05300 */
[----:B------:R-:W-:Y:S05]  /*0230*/  BRA.U !UP0, `(.L_x_3) ;  /* 0x0000000108107547 */ /* 0x000fea000b800000 */
[----:B------:R-:W2:Y:S01]  /*0240*/  LDC.64 R24, c[0x0][0x8a8] ;  /* 0x00022a00ff187b82 */ /* 0x000ea20000000a00 */
[----:B------:R-:W2:Y:S02]  /*0250*/  LDCU.64 UR4, c[0x0][0x358] ;  /* 0x00006b00ff0477ac */ /* 0x000ea40008000a00 */
[----:B--2---:R2:W5:Y:S01]  /*0260*/  LDG.E R24, desc[UR4][R24.64] ;  /* 0x0000000418187981 */ /* 0x004562000c1e1900 */
[----:B------:R-:W-:Y:S05]  /*0270*/  BRA `(.L_x_2) ;  /* 0x0000000000087947 */ /* 0x000fea0003800000 */
.L_x_3:
[----:B------:R-:W2:Y:S02]  /*0280*/  LDCU UR4, c[0x0][0x8a0] ;  /* 0x00011400ff0477ac */ /* 0x000ea40008000800 */
[----:B--2---:R-:W-:Y:S02]  /*0290*/  MOV R24, UR4 ;  /* 0x0000000400187c02 */ /* 0x004fe40008000f00 */
.L_x_2:
[----:B------:R-:W-:Y:S01]  /*02a0*/  IMAD.U32 R3, RZ, RZ, UR18 ;  /* 0x00000012ff037e24 */ /* 0x000fe2000f8e00ff */
[----:B------:R-:W-:Y:S04]  /*02b0*/  BSSY.RECONVERGENT B0, `(.L_x_4) ;  /* 0x000000c000007945 */ /* 0x000fe80003800200 */
[C---:B------:R-:W-:Y:S02]  /*02c0*/  ISETP.NE.OR P2, PT, R3.reuse, 0x1, !P1 ;  /* 0x000000010300780c */ /* 0x040fe40004f45670 */
[----:B------:R-:W-:-:S11]  /*02d0*/  ISETP.NE.OR P0, PT, R3, 0x3, !P1 ;  /* 0x000000030300780c */ /* 0x000fd60004f05670 */
[----:B------:R-:W-:Y:S05]  /*02e0*/  @P2 BRA `(.L_x_5) ;  /* 0x0000000000202947 */ /* 0x000fea0003800000 */
[----:B------:R-:W3:Y:S02]  /*02f0*/  LDCU.64 UR4, c[0x0][0x348] ;  /* 0x00006900ff0477ac */ /* 0x000ee40008000a00 */
[----:B---3--:R-:W-:Y:S02]  /*0300*/  UIADD3 UR6, UP1, UPT, UR4, 0x80, URZ ;  /* 0x0000008004067890 */ /* 0x008fe4000ff3e0ff */
[----:B------:R-:W-:Y:S02]  /*0310*/  UIADD3 UR4, UP0, UPT, UR4, 0x180, URZ ;  /* 0x0000018004047890 */ /* 0x000fe4000ff1e0ff */
[----:B------:R-:W-:Y:S02]  /*0320*/  UIADD3.X UR7, UPT, UPT, URZ, UR5, URZ, UP1, !UPT ;  /* 0x00000005ff077290 */ /* 0x000fe40008ffe4ff */
[----:B------:R-:W-:-:S07]  /*0330*/  UIADD3.X UR5, UPT, UPT, URZ, UR5, URZ, UP0, !UPT ;  /* 0x00000005ff057290 */ /* 0x000fce00087fe4ff */
[----:B------:R3:W-:Y:S02]  /*0340*/  UTMACCTL.PF [UR6] ;  /* 0x00000000060079b9 */ /* 0x0007e40008040000 */
[----:B------:R3:W-:Y:S02]  /*0350*/  UTMACCTL.PF [UR4] ;  /* 0x00000000040079b9 */ /* 0x0007e40008040000 */
[----:B---3--:R-:W-:Y:S01]  /*0360*/  NOP ;  /* 0x0000000000007918 */ /* 0x008fe20000000000 */
.L_x_5:
[----:B------:R-:W-:Y:S05]  /*0370*/  BSYNC.RECONVERGENT B0 ;  /* 0x0000000000007941 */ /* 0x000fea0003800200 */
.L_x_4:
[----:B------:R-:W-:Y:S04]  /*0380*/  BSSY.RECONVERGENT B0, `(.L_x_6) ;  /* 0x000000a000007945 */ /* 0x000fe80003800200 */
        /* <DEDUP_REMOVED lines=9> */
.L_x_7:
[----:B------:R-:W-:Y:S05]  /*0420*/  BSYNC.RECONVERGENT B0 ;  /* 0x0000000000007941 */ /* 0x000fea0003800200 */
.L_x_6:
[----:B------:R-:W3:Y:S01]  /*0430*/  LDCU.64 UR4, c[0x0][0x888] ;  /* 0x00011100ff0477ac */ /* 0x000ee20008000a00 */
[----:B------:R-:W-:Y:S02]  /*0440*/  UISETP.EQ.U32.AND UP1, UPT, UR8, URZ, UPT ;  /* 0x000000ff0800728c */ /* 0x000fe4000bf22070 */
[----:B------:R-:W-:Y:S02]  /*0450*/  UPLOP3.LUT UP3, UPT, UPT, UPT, UPT, 0x80, 0x8 ;  /* 0x000000000008789c */ /* 0x000fe40003f6f070 */
[----:B---3--:R-:W-:-:S04]  /*0460*/  UISETP.NE.U32.AND UP0, UPT, UR4, URZ, UPT ;  /* 0x000000ff0400728c */ /* 0x008fc8000bf05070 */
[----:B------:R-:W-:-:S04]  /*0470*/  UISETP.NE.AND.EX UP0, UPT, UR5, URZ, UPT, UP0 ;  /* 0x000000ff0500728c */ /* 0x000fc8000bf05300 */
[----:B------:R-:W-:-:S04]  /*0480*/  UISETP.EQ.OR.EX UP2, UPT, UR9, URZ, !UP0, UP1 ;  /* 0x000000ff0900728c */ /* 0x000fc8000c742710 */
[----:B------:R-:W-:-:S06]  /*0490*/  UP2UR UR4, UPR, URZ, 0x4 ;  /* 0x00000004ff047883 */ /* 0x000fcc0008000000 */
[----:B------:R-:W-:Y:S01]  /*04a0*/  MOV R56, UR4 ;  /* 0x0000000400387c02 */ /* 0x000fe20008000f00 */
[----:B------:R-:W-:Y:S06]  /*04b0*/  BRA.U !UP2, `(.L_x_8) ;  /* 0x000000010a207547 */ /* 0x000fec000b800000 */
[----:B------:R-:W-:Y:S01]  /*04c0*/  UISETP.NE.U32.AND UP1, UPT, UR8, URZ, UPT ;  /* 0x000000ff0800728c */ /* 0x000fe2000bf25070 */
[----:B-----5:R-:W-:Y:S01]  /*04d0*/  FSETP.NEU.AND P0, PT, R27, RZ, PT ;  /* 0x000000ff1b00720b */ /* 0x020fe20003f0d000 */
[----:B------:R-:W-:Y:S02]  /*04e0*/  USEL UR4, URZ, 0xffffffff, UP0 ;  /* 0xffffffffff047887 */ /* 0x000fe40008000000 */
[----:B------:R-:W-:-:S10]  /*04f0*/  UISETP.NE.AND.EX UP1, UPT, UR9, URZ, UPT, UP1 ;  /* 0x000000ff0900728c */ /* 0x000fd4000bf25310 */
[----:B------:R-:W-:Y:S01]  /*0500*/  VOTEU.ANY UP0, P0 ;  /* 0x0000000000ff7886 */ /* 0x000fe20000000100 */
[----:B------:R-:W-:-:S04]  /*0510*/  @!UP1 USEL UR4, URZ, 0xffffffff, UP0 ;  /* 0xffffffffff049887 */ /* 0x000fc80008000000 */
[----:B------:R-:W-:-:S04]  /*0520*/  ULOP3.LUT UR4, UR4, 0x1, URZ, 0xc0, !UPT ;  /* 0x0000000104047892 */ /* 0x000fc8000f8ec0ff */
[----:B------:R-:W-:-:S11]  /*0530*/  UISETP.NE.U32.AND UP3, UPT, UR4, 0x1, UPT ;  /* 0x000000010400788c */ /* 0x000fd6000bf65070 */
.L_x_8:
[----:B------:R-:W3:Y:S01]  /*0540*/  SHFL.IDX PT, R3, R53, RZ, 0x1f ;  /* 0x00001fff35037589 */ /* 0x000ee200000e0000 */
[----:B------:R-:W-:Y:S01]  /*0550*/  R2UR UR4, R2 ;  /* 0x00000000020472ca */ /* 0x000fe200000e0000 */
[----:B------:R-:W-:-:S04]  /*0560*/  UISETP.NE.AND UP0, UPT, UR18, 0x2, UPT ;  /* 0x000000021200788c */ /* 0x000fc8000bf05270 */
[----:B------:R-:W-:-:S08]  /*0570*/  USEL UR46, URZ, 0x1, UP0 ;  /* 0x00000001ff2e7887 */ /* 0x000fd00008000000 */
[----:B------:R-:W-:-:S06]  /*0580*/  UISETP.EQ.AND UP1, UPT, UR4, URZ, !UP0 ;  /* 0x000000ff0400728c */ /* 0x000fcc000c722270 */
[----:B------:R-:W-:Y:S02]  /*0590*/  PLOP3.LUT P4, PT, P1, PT, UP1, 0x80, 0x8 ;  /* 0x000000000008781c */ /* 0x000fe40000f8f018 */
[----:B---3--:R-:W-:-:S13]  /*05a0*/  ISETP.NE.AND P0, PT, R3, RZ, PT ;  /* 0x000000ff0300720c */ /* 0x008fda0003f05270 */
[----:B------:R-:W-:Y:S05]  /*05b0*/  @P0 BRA `(.L_x_9) ;  /* 0x0000000000440947 */ /* 0x000fea0003800000 */
[----:B------:R-:W-:Y:S01]  /*05c0*/  UMOV UR4, 0x400 ;  /* 0x0000040000047882 */ /* 0x000fe20000000000 */
[----:B------:R-:W-:Y:S01]  /*05d0*/  UMOV UR8, 0x1 ;  /* 0x0000000100087882 */ /* 0x000fe20000000000 */
[----:B------:R-:W-:Y:S01]  /*05e0*/  UMOV UR6, 0x2 ;  /* 0x0000000200067882 */ /* 0x000fe20000000000 */
[----:B------:R-:W-:Y:S02]  /*05f0*/  ULEA UR4, UR61, UR4, 0x18 ;  /* 0x000000043d047291 */ /* 0x000fe4000f8ec0ff */
[----:B------:R-:W-:-:S04]  /*0600*/  UIADD3 UR8, UPT, UPT, -UR8, 0x100000, URZ ;  /* 0x0010000008087890 */ /* 0x000fc8000fffe1ff */
[----:B------:R-:W-:Y:S02]  /*0610*/  USHF.L.U32 UR9, UR8, 0xb, URZ ;  /* 0x0000000b08097899 */ /* 0x000fe400080006ff */
[----:B------:R-:W-:Y:S02]  /*0620*/  USHF.L.U32 UR8, UR8, 0x1, URZ ;  /* 0x0000000108087899 */ /* 0x000fe400080006ff */
[----:B------:R-:W-:-:S04]  /*0630*/  UIADD3 UR6, UPT, UPT, -UR6, 0x100000, URZ ;  /* 0x0010000006067890 */ /* 0x000fc8000fffe1ff */
[----:B------:R-:W-:Y:S02]  /*0640*/  USHF.L.U32 UR7, UR6, 0xb, URZ ;  /* 0x0000000b06077899 */ /* 0x000fe400080006ff */
[----:B------:R-:W-:Y:S01]  /*0650*/  USHF.L.U32 UR6, UR6, 0x1, URZ ;  /* 0x0000000106067899 */ /* 0x000fe200080006ff */
[----:B------:R-:W-:Y:S01]  /*0660*/  ELECT P0, URZ, PT ;  /* 0x0000000000ff782f */ /* 0x000fe20003800000 */
[----:B------:R-:W3:Y:S02]  /*0670*/  FENCE.VIEW.ASYNC.S ;  /* 0x00000000000073c6 */ /* 0x000ee40000000000 */
[----:B---3--:R3:W4:Y:S08]  /*0680*/  SYNCS.EXCH.64 URZ, [UR4], UR8 ;  /* 0x0000000804ff75b2 */ /* 0x0087300008000100 */
[----:B------:R3:W1:Y:S01]  /*0690*/  SYNCS.EXCH.64 URZ, [UR4+0x10], UR6 ;  /* 0x0000100604ff75b2 */ /* 0x0006620008000100 */
[----:B------:R3:W1:Y:S01]  /*06a0*/  SYNCS.EXCH.64 URZ, [UR4+0x8], UR8 ;  /* 0x0000080804ff75b2 */ /* 0x0006620008000100 */
[----:B------:R3:W1:Y:S01]  /*06b0*/  SYNCS.EXCH.64 URZ, [UR4+0x18], UR6 ;  /* 0x0000180604ff75b2 */ /* 0x0006620008000100 */
[----:B------:R-:W-:Y:S01]  /*06c0*/  NOP ;  /* 0x0000000000007918 */ /* 0x000fe20000000000 */
.L_x_9:
[----:B------:R-:W2:Y:S01]  /*06d0*/  SHFL.IDX PT, R3, R53, RZ, 0x1f ;  /* 0x00001fff35037589 */ /* 0x000ea200000e0000 */
[----:B------:R-:W-:Y:S01]  /*06e0*/  NOP ;  /* 0x0000000000007918 */ /* 0x000fe20000000000 */
[----:B--2---:R-:W-:-:S13]  /*06f0*/  ISETP.NE.AND P0, PT, R3, 0x1, PT ;  /* 0x000000010300780c */ /* 0x004fda0003f05270 */
[----:B------:R-:W-:Y:S05]  /*0700*/  @P0 BRA `(.L_x_10) ;  /* 0x0000000000540947 */ /* 0x000fea0003800000 */
[----:B---3--:R-:W-:Y:S01]  /*0710*/  UMOV UR4, 0x400 ;  /* 0x0000040000047882 */ /* 0x008fe20000000000 */
        /* <DEDUP_REMOVED lines=10> */
[----:B------:R-:W2:Y:S02]  /*07c0*/  FENCE.VIEW.ASYNC.S ;  /* 0x00000000000073c6 */ /* 0x000ea40000000000 */
[----:B--2---:R2:W3:Y:S08]  /*07d0*/  SYNCS.EXCH.64 URZ, [UR4+0x20], UR8 ;  /* 0x0000200804ff75b2 */ /* 0x0044f00008000100 */
[----:B------:R2:W1:Y:S01]  /*07e0*/  SYNCS.EXCH.64 URZ, [UR4+0x40], UR6 ;  /* 0x0000400604ff75b2 */ /* 0x0004620008000100 */
[----:B------:R2:W1:Y:S01]  /*07f0*/  SYNCS.EXCH.64 URZ, [UR4+0x28], UR8 ;  /* 0x0000280804ff75b2 */ /* 0x0004620008000100 */
[----:B------:R2:W1:Y:S01]  /*0800*/  SYNCS.EXCH.64 URZ, [UR4+0x48], UR6 ;  /* 0x0000480604ff75b2 */ /* 0x0004620008000100 */
[----:B------:R2:W1:Y:S01]  /*0810*/  SYNCS.EXCH.64 URZ, [UR4+0x30], UR8 ;  /* 0x0000300804ff75b2 */ /* 0x0004620008000100 */
[----:B------:R2:W1:Y:S01]  /*0820*/  SYNCS.EXCH.64 URZ, [UR4+0x50], UR6 ;  /* 0x0000500604ff75b2 */ /* 0x0004620008000100 */
[----:B------:R2:W1:Y:S01]  /*0830*/  SYNCS.EXCH.64 URZ, [UR4+0x38], UR8 ;  /* 0x0000380804ff75b2 */ /* 0x0004620008000100 */
[----:B------:R2:W1:Y:S01]  /*0840*/  SYNCS.EXCH.64 URZ, [UR4+0x58], UR6 ;  /* 0x0000580604ff75b2 */ /* 0x0004620008000100 */
[----:B------:R-:W-:Y:S01]  /*0850*/  NOP ;  /* 0x0000000000007918 */ /* 0x000fe20000000000 */
.L_x_10:
[----:B------:R-:W4:Y:S01]  /*0860*/  SHFL.IDX PT, R3, R53, RZ, 0x1f ;  /* 0x00001fff35037589 */ /* 0x000f2200000e0000 */
[----:B------:R-:W-:Y:S01]  /*0870*/  NOP ;  /* 0x0000000000007918 */ /* 0x000fe20000000000 */
[----:B----4-:R-:W-:-:S13]  /*0880*/  ISETP.NE.AND P0, PT, R3, 0x3, PT ;  /* 0x000000030300780c */ /* 0x010fda0003f05270 */
[----:B------:R-:W-:Y:S05]  /*0890*/  @P0 BRA `(.L_x_11) ;  /* 0x00000000002c0947 */ /* 0x000fea0003800000 */
[----:B--23--:R-:W-:Y:S01]  /*08a0*/  UMOV UR6, 0x400 ;  /* 0x0000040000067882 */ /* 0x00cfe20000000000 */
[----:B------:R-:W-:Y:S01]  /*08b0*/  UMOV UR4, 0x20 ;  /* 0x0000002000047882 */ /* 0x000fe20000000000 */
[----:B------:R-:W-:Y:S02]  /*08c0*/  ULEA UR6, UR61, UR6, 0x18 ;  /* 0x000000063d067291 */ /* 0x000fe4000f8ec0ff */
[----:B------:R-:W-:-:S04]  /*08d0*/  UIADD3 UR4, UPT, UPT, -UR4, 0x100000, URZ ;  /* 0x0010000004047890 */ /* 0x000fc8000fffe1ff */
[----:B------:R-:W-:Y:S02]  /*08e0*/  USHF.L.U32 UR5, UR4, 0xb, URZ ;  /* 0x0000000b04057899 */ /* 0x000fe400080006ff */
[----:B------:R-:W-:Y:S01]  /*08f0*/  USHF.L.U32 UR4, UR4, 0x1, URZ ;  /* 0x0000000104047899 */ /* 0x000fe200080006ff */
[----:B------:R-:W-:Y:S01]  /*0900*/  ELECT P0, URZ, PT ;  /* 0x0000000000ff782f */ /* 0x000fe20003800000 */
[----:B------:R-:W2:Y:S10]  /*0910*/  FENCE.VIEW.ASYNC.S ;  /* 0x00000000000073c6 */ /* 0x000eb40000000000 */
[----:B--2---:R4:W2:Y:S01]  /*0920*/  SYNCS.EXCH.64 URZ, [UR6+0x60], UR4 ;  /* 0x0000600406ff75b2 */ /* 0x0048a20008000100 */
[----:B------:R4:W3:Y:S02]  /*0930*/  SYNCS.EXCH.64 URZ, [UR6+0x68], UR4 ;  /* 0x0000680406ff75b2 */ /* 0x0008e40008000100 */
[----:B----4-:R-:W-:Y:S01]  /*0940*/  NOP ;  /* 0x0000000000007918 */ /* 0x010fe20000000000 */
.L_x_11:
[----:B------:R-:W4:Y:S01]  /*0950*/  SHFL.IDX PT, R3, R53, RZ, 0x1f ;  /* 0x00001fff35037589 */ /* 0x000f2200000e0000 */
[----:B------:R-:W-:Y:S01]  /*0960*/  NOP ;  /* 0x0000000000007918 */ /* 0x000fe20000000000 */
[----:B----4-:R-:W-:-:S13]  /*0970*/  ISETP.NE.AND P0, PT, R3, 0x4, PT ;  /* 0x000000040300780c */ /* 0x010fda0003f05270 */
[----:B------:R-:W-:Y:S05]  /*0980*/  @P0 BRA `(.L_x_12) ;  /* 0x0000000000480947 */ /* 0x000fea0003800000 */
[----:B--23--:R-:W-:Y:S01]  /*0990*/  UMOV UR4, 0x3a0 ;  /* 0x000003a000047882 */ /* 0x00cfe20000000000 */
[----:B------:R-:W-:Y:S01]  /*09a0*/  UMOV UR6, 0x400 ;  /* 0x0000040000067882 */ /* 0x000fe20000000000 */
[----:B------:R-:W-:Y:S01]  /*09b0*/  USEL UR4, UR4, 0x320, UP3 ;  /* 0x0000032004047887 */ /* 0x000fe20009800000 */
        /* <DEDUP_REMOVED lines=10> */
[----:B--2---:R4:W2:Y:S08]  /*0a60*/  SYNCS.EXCH.64 URZ, [UR6+0x70], UR8 ;  /* 0x0000700806ff75b2 */ /* 0x0048b00008000100 */
[----:B------:R4:W3:Y:S01]  /*0a70*/  SYNCS.EXCH.64 URZ, [UR6+0x80], UR4 ;  /* 0x0000800406ff75b2 */ /* 0x0008e20008000100 */
[----:B------:R4:W1:Y:S01]  /*0a80*/  SYNCS.EXCH.64 URZ, [UR6+0x78], UR8 ;  /* 0x0000780806ff75b2 */ /* 0x0008620008000100 */
[----:B------:R4:W1:Y:S02]  /*0a90*/  SYNCS.EXCH.64 URZ, [UR6+0x88], UR4 ;  /* 0x0000880406ff75b2 */ /* 0x0008640008000100 */
[----:B----4-:R-:W-:Y:S01]  /*0aa0*/  NOP ;  /* 0x0000000000007918 */ /* 0x010fe20000000000 */
.L_x_12:
[----:B------:R-:W4:Y:S01]  /*0ab0*/  SHFL.IDX PT, R3, R53, RZ, 0x1f ;  /* 0x00001fff35037589 */ /* 0x000f2200000e0000 */
[----:B------:R-:W-:Y:S01]  /*0ac0*/  NOP ;  /* 0x0000000000007918 */ /* 0x000fe20000000000 */
[----:B----4-:R-:W-:-:S13]  /*0ad0*/  ISETP.NE.AND P0, PT, R3, 0x5, PT ;  /* 0x000000050300780c */ /* 0x010fda0003f05270 */
[----:B------:R-:W-:Y:S05]  /*0ae0*/  @P0 BRA `(.L_x_13) ;  /* 0x0000000000540947 */ /* 0x000fea0003800000 */
[----:B--23--:R-:W-:Y:S01]  /*0af0*/  UMOV UR4, 0x400 ;  /* 0x0000040000047882 */ /* 0x00cfe20000000000 */
        /* <DEDUP_REMOVED lines=14> */
[----:B------:R4:W1:Y:S01]  /*0be0*/  SYNCS.EXCH.64 URZ, [UR4+0xb8], UR8 ;  /* 0x0000b80804ff75b2 */ /* 0x0008620008000100 */
[----:B------:R4:W1:Y:S01]  /*0bf0*/  SYNCS.EXCH.64 URZ, [UR4+0xa0], UR6 ;  /* 0x0000a00604ff75b2 */ /* 0x0008620008000100 */
[----:B------:R4:W1:Y:S01]  /*0c00*/  SYNCS.EXCH.64 URZ, [UR4+0xc0], UR8 ;  /* 0x0000c00804ff75b2 */ /* 0x0008620008000100 */
[----:B------:R4:W1:Y:S01]  /*0c10*/  SYNCS.EXCH.64 URZ, [UR4+0xa8], UR6 ;  /* 0x0000a80604ff75b2 */ /* 0x0008620008000100 */
[----:B------:R4:W1:Y:S02]  /*0c20*/  SYNCS.EXCH.64 URZ, [UR4+0xc8], UR8 ;  /* 0x0000c80804ff75b2 */ /* 0x0008640008000100 */
[----:B----4-:R-:W-:Y:S01]  /*0c30*/  NOP ;  /* 0x0000000000007918 */ /* 0x010fe20000000000 */
.L_x_13:
[----:B------:R-:W4:Y:S01]  /*0c40*/  SHFL.IDX PT, R3, R53, RZ, 0x1f ;  /* 0x00001fff35037589 */ /* 0x000f2200000e0000 */
[----:B------:R-:W-:Y:S01]  /*0c50*/  ISETP.NE.OR P1, PT, RZ, UR18, !P1 ;  /* 0x00000012ff007c0c */ /* 0x000fe2000cf25670 */
        /* <DEDUP_REMOVED lines=12> */
[----:B------:R4:W3:Y:S01]  /*0d20*/  SYNCS.EXCH.64 URZ, [UR4+0xe0], UR6 ;  /* 0x0000e00604ff75b2 */ /* 0x0008e20008000100 */
[----:B------:R4:W1:Y:S01]  /*0d30*/  SYNCS.EXCH.64 URZ, [UR4+0xd8], UR6 ;  /* 0x0000d80604ff75b2 */ /* 0x0008620008000100 */
[----:B------:R4:W1:Y:S02]  /*0d40*/  SYNCS.EXCH.64 URZ, [UR4+0xe8], UR6 ;  /* 0x0000e80604ff75b2 */ /* 0x0008640008000100 */
[----:B----4-:R-:W-:Y:S01]  /*0d50*/  NOP ;  /* 0x0000000000007918 */ /* 0x010fe20000000000 */
.L_x_14:
[----:B------:R-:W-:Y:S01]  /*0d60*/  VOTEU.ALL UP0, P1 ;  /* 0x0000000000ff7886 */ /* 0x000fe20000800000 */
[----:B--23--:R-:W-:Y:S01]  /*0d70*/  UMOV UR4, 0x20 ;  /* 0x0000002000047882 */ /* 0x00cfe20000000000 */
[----:B------:R-:W2:Y:S01]  /*0d80*/  LDCU UR7, c[0x0][0x36c] ;  /* 0x00006d80ff0777ac */ /* 0x000ea20008000800 */
[----:B------:R-:W-:Y:S01]  /*0d90*/  NOP ;  /* 0x0000000000007918 */ /* 0x000fe20000000000 */
[----:B-1----:R-:W-:Y:S01]  /*0da0*/  LOP3.LUT R5, R66, 0x1f, RZ, 0xc0, !PT ;  /* 0x0000001f42057812 */ /* 0x002fe200078ec0ff */
[----:B------:R-:W-:Y:S01]  /*0db0*/  @!UP0 UMOV UR6, 0x400 ;  /* 0x0000040000068882 */ /* 0x000fe20000000000 */
[----:B------:R-:W-:-:S04]  /*0dc0*/  @!UP0 UIADD3 UR4, UPT, UPT, -UR4, 0x100000, URZ ;  /* 0x0010000004048890 */ /* 0x000fc8000fffe1ff */
[----:B------:R-:W-:Y:S02]  /*0dd0*/  @!UP0 USHF.L.U32 UR5, UR4, 0xb, URZ ;  /* 0x0000000b04058899 */ /* 0x000fe400080006ff */
[----:B------:R-:W-:Y:S02]  /*0de0*/  @!UP0 USHF.L.U32 UR4, UR4, 0x1, URZ ;  /* 0x0000000104048899 */ /* 0x000fe400080006ff */
[----:B------:R-:W-:Y:S01]  /*0df0*/  @!UP0 ULEA UR6, UR61, UR6, 0x18 ;  /* 0x000000063d068291 */ /* 0x000fe2000f8ec0ff */
[----:B------:R-:W-:Y:S01]  /*0e00*/  VOTEU.ALL UP0, P1 ;  /* 0x0000000000ff7886 */ /* 0x000fe20000800000 */
[----:B------:R-:W-:Y:S02]  /*0e10*/  UISETP.NE.AND UP4, UPT, UR18, URZ, UPT ;  /* 0x000000ff1200728c */ /* 0x000fe4000bf85270 */
[----:B--2---:R-:W-:Y:S01]  /*0e20*/  UISETP.EQ.U32.AND UP5, UPT, UR7, 0x1, UPT ;  /* 0x000000010700788c */ /* 0x004fe2000bfa2070 */
[----:B------:R-:W1:Y:S07]  /*0e30*/  FENCE.VIEW.ASYNC.S ;  /* 0x00000000000073c6 */ /* 0x000e6e0000000000 */
[----:B-1----:R1:W2:Y:S01]  /*0e40*/  @!UP0 SYNCS.EXCH.64 URZ, [UR6+0xf0], UR4 ;  /* 0x0000f00406ff85b2 */ /* 0x0022a20008000100 */
[----:B------:R-:W-:Y:S05]  /*0e50*/  BRA.U !UP5, `(.L_x_15) ;  /* 0x000000010d087547 */ /* 0x000fea000b800000 */
[----:B--2---:R-:W-:Y:S01]  /*0e60*/  UCGABAR_ARV ;  /* 0x00000000000079c7 */ /* 0x004fe20008000000 */
[----:B------:R-:W-:Y:S05]  /*0e70*/  BRA `(.L_x_16) ;  /* 0x0000000000047947 */ /* 0x000fea0003800000 */
.L_x_15:
[----:B--2---:R-:W-:Y:S01]  /*0e80*/  NOP ;  /* 0x0000000000007918 */ /* 0x004fe20000000000 */
.L_x_16:
[----:B------:R-:W2:Y:S01]  /*0e90*/  S2UR UR21, SR_CTAID.X ;  /* 0x00000000001579c3 */ /* 0x000ea20000002500 */
[----:B------:R-:W-:-:S05]  /*0ea0*/  CS2R.32 R55, SR_CgaSize ;  /* 0x0000000000377805 */ /* 0x000fca0000008a00 */
[----:B------:R-:W-:-:S05]  /*0eb0*/  IMAD R55, R55, -0xa0, RZ ;  /* 0xffffff6037377824 */ /* 0x000fca00078e02ff */
[----:B-1----:R-:W-:-:S14]  /*0ec0*/  R2UR UR5, R55 ;  /* 0x00000000370572ca */ /* 0x002fdc00000e0000 */
[----:B------:R-:W1:Y:S01]  /*0ed0*/  LDCU UR5, c[0x0][UR5+0x2b0] ;  /* 0x00005600050577ac */ /* 0x000e620008000800 */
[----:B------:R-:W-:Y:S02]  /*0ee0*/  R2UR UR10, R2 ;  /* 0x00000000020a72ca */ /* 0x000fe400000e0000 */
[----:B------:R-:W-:-:S05]  /*0ef0*/  CS2R.32 R55, SR_CgaSize ;  /* 0x0000000000377805 */ /* 0x000fca0000008a00 */
[----:B------:R-:W-:-:S05]  /*0f00*/  IMAD R55, R55, -0xa0, RZ ;  /* 0xffffff6037377824 */ /* 0x000fca00078e02ff */
[----:B------:R-:W-:-:S14]  /*0f10*/  R2UR UR4, R55 ;  /* 0x00000000370472ca */ /* 0x000fdc00000e0000 */
[----:B------:R-:W3:Y:S01]  /*0f20*/  LDCU UR4, c[0x0][UR4+0x2b4] ;  /* 0x00005680040477ac */ /* 0x000ee20008000800 */
[----:B------:R-:W4:Y:S01]  /*0f30*/  S2UR UR7, SR_CTAID.Y ;  /* 0x00000000000779c3 */ /* 0x000f220000002600 */
[----:B------:R-:W-:-:S05]  /*0f40*/  CS2R.32 R55, SR_CgaSize ;  /* 0x0000000000377805 */ /* 0x000fca0000008a00 */
[----:B------:R-:W-:-:S05]  /*0f50*/  IMAD R55, R55, -0xa0, RZ ;  /* 0xffffff6037377824 */ /* 0x000fca00078e02ff */
[----:B------:R-:W-:-:S14]  /*0f60*/  R2UR UR8, R55 ;  /* 0x00000000370872ca */ /* 0x000fdc00000e0000 */
[----:B------:R-:W3:Y:S01]  /*0f70*/  LDCU UR8, c[0x0][UR8+0x2a0] ;  /* 0x00005400080877ac */ /* 0x000ee20008000800 */
[----:B------:R-:W-:-:S05]  /*0f80*/  CS2R.32 R55, SR_CgaSize ;  /* 0x0000000000377805 */ /* 0x000fca0000008a00 */
[----:B------:R-:W-:-:S05]  /*0f90*/  IMAD R55, R55, -0xa0, RZ ;  /* 0xffffff6037377824 */ /* 0x000fca00078e02ff */
[----:B------:R-:W-:-:S14]  /*0fa0*/  R2UR UR9, R55 ;  /* 0x00000000370972ca */ /* 0x000fdc00000e0000 */
[----:B------:R-:W3:Y:S01]  /*0fb0*/  LDCU UR9, c[0x0][UR9+0x2a4] ;  /* 0x00005480090977ac */ /* 0x000ee20008000800 */
[----:B------:R-:W3:Y:S01]  /*0fc0*/  S2UR UR60, SR_CTAID.Z ;  /* 0x00000000003c79c3 */ /* 0x000ee20000002700 */
[----:B------:R-:W-:Y:S01]  /*0fd0*/  UISETP.GT.U32.AND UP0, UPT, UR10, 0xffff, UPT ;  /* 0x0000ffff0a00788c */ /* 0x000fe2000bf04070 */
[----:B------:R-:W3:Y:S01]  /*0fe0*/  LDCU UR19, c[0x0][0xb24] ;  /* 0x00016480ff1377ac */ /* 0x000ee20008000800 */
[----:B------:R-:W-:Y:S01]  /*0ff0*/  USHF.L.U32 UR31, UR61, 0xa, URZ ;  /* 0x0000000a3d1f7899 */ /* 0x000fe200080006ff */
[----:B--2---:R-:W-:Y:S01]  /*1000*/  I2FP.F32.U32 R4, UR21 ;  /* 0x0000001500047c45 */ /* 0x004fe20008201000 */
[----:B------:R-:W-:Y:S01]  /*1010*/  UMOV UR28, 0x5 ;  /* 0x00000005001c7882 */ /* 0x000fe20000000000 */
[----:B------:R-:W2:Y:S03]  /*1020*/  LDCU UR39, c[0x0][0xb24] ;  /* 0x00016480ff2777ac */ /* 0x000ea60008000800 */
[----:B-1----:R-:W-:Y:S01]  /*1030*/  FMUL R4, R4, UR5 ;  /* 0x0000000504047c20 */ /* 0x002fe20008400000 */
[----:B------:R-:W-:Y:S01]  /*1040*/  USEL UR5, UR10, 0xffff, !UP0 ;  /* 0x0000ffff0a057887 */ /* 0x000fe2000c000000 */
[----:B----4-:R-:W-:Y:S01]  /*1050*/  I2FP.F32.U32 R3, UR7 ;  /* 0x0000000700037c45 */ /* 0x010fe20008201000 */
[----:B------:R-:W1:Y:S03]  /*1060*/  LDCU UR23, c[0x0][0xb30] ;  /* 0x00016600ff1777ac */ /* 0x000e660008000800 */
[----:B------:R-:W4:Y:S01]  /*1070*/  F2I.U32.TRUNC.NTZ R4, R4 ;  /* 0x0000000400047305 */ /* 0x000f22000020f000 */
[----:B---3--:R-:W-:Y:S01]  /*1080*/  FMUL R3, R3, UR4 ;  /* 0x0000000403037c20 */ /* 0x008fe20008400000 */
[----:B------:R-:W-:-:S02]  /*1090*/  ULOP3.LUT UR30, UR5, 0xffff, URZ, 0xc0, !UPT ;  /* 0x0000ffff051e7892 */ /* 0x000fc4000f8ec0ff */
[----:B------:R-:W-:Y:S01]  /*10a0*/  UISETP.GE.AND UP2, UPT, UR19, 0x1, UPT ;  /* 0x000000011300788c */ /* 0x000fe2000bf46270 */
[----:B------:R-:W-:-:S03]  /*10b0*/  UMOV UR20, UR7 ;  /* 0x0000000700147c82 */ /* 0x000fc60008000000 */
[----:B------:R-:W3:Y:S01]  /*10c0*/  F2I.U32.TRUNC.NTZ R3, R3 ;  /* 0x0000000300037305 */ /* 0x000ee2000020f000 */
[----:B------:R-:W-:Y:S01]  /*10d0*/  UMOV UR16, UR21 ;  /* 0x0000001500107c82 */ /* 0x000fe20008000000 */
[----:B----4-:R-:W-:Y:S02]  /*10e0*/  R2UR UR4, R4 ;  /* 0x00000000040472ca */ /* 0x010fe400000e0000 */
[----:B------:R-:W-:Y:S02]  /*10f0*/  PRMT R4, RZ, 0x7610, R4 ;  /* 0x00007610ff047816 */ /* 0x000fe40000000004 */
[----:B---3--:R-:W-:Y:S02]  /*1100*/  R2UR UR6, R3 ;  /* 0x00000000030672ca */ /* 0x008fe400000e0000 */
[----:B------:R-:W-:-:S07]  /*1110*/  PRMT R3, RZ, 0x7610, R3 ;  /* 0x00007610ff037816 */ /* 0x000fce0000000003 */
[----:B------:R-:W-:-:S04]  /*1120*/  UIADD3 UR5, UPT, UPT, -UR4, URZ, URZ ;  /* 0x000000ff04057290 */ /* 0x000fc8000fffe1ff */
[----:B------:R-:W-:Y:S02]  /*1130*/  UIMAD UR5, UR8, UR5, UR21 ;  /* 0x00000005080572a4 */ /* 0x000fe4000f8e0215 */
[----:B------:R-:W-:-:S04]  /*1140*/  UIADD3 UR4, UPT, UPT, -UR6, URZ, URZ ;  /* 0x000000ff06047290 */ /* 0x000fc8000fffe1ff */
[----:B------:R-:W-:Y:S01]  /*1150*/  IMAD.U32 R55, RZ, RZ, UR5 ;  /* 0x00000005ff377e24 */ /* 0x000fe2000f8e00ff */
[----:B------:R-:W-:-:S06]  /*1160*/  UIMAD UR4, UR9, UR4, UR7 ;  /* 0x00000004090472a4 */ /* 0x000fcc000f8e0207 */
[----:B------:R-:W-:Y:S01]  /*1170*/  IMAD.U32 R54, RZ, RZ, UR4 ;  /* 0x00000004ff367e24 */ /* 0x000fe2000f8e00ff */
[----:B-12---:R-:W-:Y:S06]  /*1180*/  BRA.U UP4, `(.L_x_17) ;  /* 0x0000000104447547 */ /* 0x006fec000b800000 */
[----:B------:R-:W-:Y:S02]  /*1190*/  R2UR UR4, R55 ;  /* 0x00000000370472ca */ /* 0x000fe400000e0000 */
[----:B------:R-:W-:-:S11]  /*11a0*/  R2UR UR8, R54 ;  /* 0x00000000360872ca */ /* 0x000fd600000e0000 */
[----:B------:R-:W-:Y:S02]  /*11b0*/  UISETP.GT.U32.AND UP0, UPT, UR4, 0x1, UPT ;  /* 0x000000010400788c */ /* 0x000fe4000bf04070 */
[----:B------:R-:W-:Y:S02]  /*11c0*/  ULOP3.LUT UR4, UR4, 0xfffffffe, URZ, 0xc0, !UPT ;  /* 0xfffffffe04047892 */ /* 0x000fe4000f8ec0ff */
[----:B------:R-:W-:Y:S02]  /*11d0*/  UISETP.NE.AND UP1, UPT, UR8, URZ, UP0 ;  /* 0x000000ff0800728c */ /* 0x000fe40008725270 */
[----:B------:R-:W-:Y:S02]  /*11e0*/  UISETP.NE.AND UP0, UPT, UR8, 0x1, UP0 ;  /* 0x000000010800788c */ /* 0x000fe40008705270 */
[----:B------:R-:W-:Y:S02]  /*11f0*/  USEL UR7, URZ, 0x1, UP1 ;  /* 0x00000001ff077887 */ /* 0x000fe40008800000 */
[----:B------:R-:W-:-:S02]  /*1200*/  USEL UR6, URZ, 0x4, UP0 ;  /* 0x00000004ff067887 */ /* 0x000fc40008000000 */
[----:B------:R-:W-:Y:S02]  /*1210*/  USEL UR5, URZ, 0x2, UP1 ;  /* 0x00000002ff057887 */ /* 0x000fe40008800000 */
[----:B------:R-:W-:Y:S02]  /*1220*/  ULEA UR4, UR8, UR4, 0x1 ;  /* 0x0000000408047291 */ /* 0x000fe4000f8e08ff */
[----:B------:R-:W-:Y:S02]  /*1230*/  USEL UR8, URZ, 0x8, UP0 ;  /* 0x00000008ff087887 */ /* 0x000fe40008000000 */
[----:B------:R-:W-:-:S03]  /*1240*/  UIADD3 UR5, UPT, UPT, UR5, UR6, UR7 ;  /* 0x0000000605057290 */ /* 0x000fc6000fffe007 */
[----:B------:R-:W-:Y:S01]  /*1250*/  UMOV UR6, 0x3 ;  /* 0x0000000300067882 */ /* 0x000fe20000000000 */
[----:B------:R-:W-:Y:S02]  /*1260*/  UIADD3 UR5, UPT, UPT, UR5, UR8, URZ ;  /* 0x0000000805057290 */ /* 0x000fe4000fffe0ff */
[----:B------:R-:W-:-:S04]  /*1270*/  USHF.L.U32 UR4, UR6, UR4, URZ ;  /* 0x0000000406047299 */ /* 0x000fc800080006ff */
[----:B------:R-:W-:Y:S02]  /*1280*/  IMAD.U32 R4, RZ, RZ, UR5 ;  /* 0x00000005ff047e24 */ /* 0x000fe4000f8e00ff */
[----:B------:R-:W-:Y:S02]  /*1290*/  IMAD.U32 R3, RZ, RZ, UR4 ;  /* 0x00000004ff037e24 */ /* 0x000fe4000f8e00ff */
.L_x_17:
[----:B------:R-:W-:Y:S05]  /*12a0*/  BRA.U !UP2, `(.L_x_18) ;  /* 0x000000010ad47547 */ /* 0x000fea000b800000 */
[----:B------:R-:W1:Y:S01]  /*12b0*/  LDCU.128 UR24, c[0x0][0xb10] ;  /* 0x00016200ff1877ac */ /* 0x000e620008000c00 */
[----:B------:R-:W2:Y:S01]  /*12c0*/  LDCU UR6, c[0x0][0x370] ;  /* 0x00006e00ff0677ac */ /* 0x000ea20008000800 */
[----:B------:R-:W3:Y:S01]  /*12d0*/  LDCU UR5, c[0x0][0x374] ;  /* 0x00006e80ff0577ac */ /* 0x000ee20008000800 */
[----:B------:R-:W4:Y:S01]  /*12e0*/  LDCU UR22, c[0x0][0xb0c] ;  /* 0x00016180ff1677ac */ /* 0x000f220008000800 */
[----:B------:R-:W4:Y:S01]  /*12f0*/  LDCU UR4, c[0x0][0xb20] ;  /* 0x00016400ff0477ac */ /* 0x000f220008000800 */
[----:B------:R-:W4:Y:S01]  /*1300*/  LDCU.64 UR8, c[0x0][0xb28] ;  /* 0x00016500ff0877ac */ /* 0x000f220008000a00 */
[----:B-1----:R-:W-:Y:S02]  /*1310*/  UISETP.NE.AND UP0, UPT, UR26, 0x1, UPT ;  /* 0x000000011a00788c */ /* 0x002fe4000bf05270 */
[----:B---3--:R-:W-:Y:S02]  /*1320*/  UIMAD.WIDE.U32 UR10, UR5, UR27, URZ ;  /* 0x0000001b050a72a5 */ /* 0x008fe4000f8e00ff */
[----:B--2---:R-:W-:-:S02]  /*1330*/  UIMAD.WIDE.U32 UR12, UR6, UR24, URZ ;  /* 0x00000018060c72a5 */ /* 0x004fc4000f8e00ff */
[----:B----4-:R-:W-:Y:S02]  /*1340*/  UISETP.NE.AND UP1, UPT, UR22, 0x1, UPT ;  /* 0x000000011600788c */ /* 0x010fe4000bf25270 */
[----:B------:R-:W-:Y:S01]  /*1350*/  UISETP.NE.AND UP2, UPT, UR19, 0x1, UPT ;  /* 0x000000011300788c */ /* 0x000fe2000bf45270 */
[----:B------:R-:W-:Y:S02]  /*1360*/  UMOV UR10, UR11 ;  /* 0x0000000b000a7c82 */ /* 0x000fe40008000000 */
[----:B------:R-:W-:Y:S01]  /*1370*/  UMOV UR12, UR13 ;  /* 0x0000000d000c7c82 */ /* 0x000fe20008000000 */
[----:B------:R-:W-:Y:S02]  /*1380*/  @UP0 USHF.R.U32.HI UR5, URZ, UR4, UR10 ;  /* 0x00000004ff050299 */ /* 0x000fe4000801160a */
[----:B------:R-:W-:Y:S02]  /*1390*/  UIMAD.WIDE.U32 UR16, UR20, UR27, URZ ;  /* 0x0000001b141072a5 */ /* 0x000fe4000f8e00ff */
[----:B------:R-:W-:-:S02]  /*13a0*/  UIMAD.WIDE.U32 UR10, UR5, UR8, URZ ;  /* 0x00000008050a72a5 */ /* 0x000fc4000f8e00ff */
[----:B------:R-:W-:Y:S02]  /*13b0*/  @UP1 USHF.R.U32.HI UR6, URZ, UR25, UR12 ;  /* 0x00000019ff061299 */ /* 0x000fe4000801160c */
[----:B------:R-:W-:Y:S02]  /*13c0*/  UIMAD.WIDE.U32 UR14, UR21, UR24, URZ ;  /* 0x00000018150e72a5 */ /* 0x000fe4000f8e00ff */
[----:B------:R-:W-:Y:S01]  /*13d0*/  UIMAD.WIDE.U32 UR12, UR6, UR8, URZ ;  /* 0x00000008060c72a5 */ /* 0x000fe2000f8e00ff */
[----:B------:R-:W-:Y:S01]  /*13e0*/  UMOV UR16, UR17 ;  /* 0x0000001100107c82 */ /* 0x000fe20008000000 */
[----:B------:R-:W-:Y:S01]  /*13f0*/  UMOV UR10, UR11 ;  /* 0x0000000b000a7c82 */ /* 0x000fe20008000000 */
[----:B------:R-:W-:Y:S02]  /*1400*/  USHF.R.U32.HI UR16, URZ, UR4, UR16 ;  /* 0x00000004ff107299 */ /* 0x000fe40008011610 */
[----:B------:R-:W-:Y:S02]  /*1410*/  @UP2 USHF.R.U32.HI UR5, URZ, UR9, UR10 ;  /* 0x00000009ff052299 */ /* 0x000fe4000801160a */
[----:B------:R-:W-:Y:S01]  /*1420*/  UMOV UR7, UR13 ;  /* 0x0000000d00077c82 */ /* 0x000fe20008000000 */
[----:B------:R-:W-:Y:S01]  /*1430*/  UMOV UR14, UR15 ;  /* 0x0000000f000e7c82 */ /* 0x000fe20008000000 */
[----:B------:R-:W-:-:S02]  /*1440*/  @UP2 USHF.R.U32.HI UR6, URZ, UR9, UR7 ;  /* 0x00000009ff062299 */ /* 0x000fc40008011607 */
[----:B------:R-:W-:Y:S02]  /*1450*/  USHF.R.U32.HI UR14, URZ, UR25, UR14 ;  /* 0x00000019ff0e7299 */ /* 0x000fe4000801160e */
[----:B------:R-:W-:Y:S02]  /*1460*/  USEL UR4, UR20, UR16, !UP0 ;  /* 0x0000001014047287 */ /* 0x000fe4000c000000 */
[----:B------:R-:W-:Y:S02]  /*1470*/  UIMAD UR7, UR5, UR19, URZ ;  /* 0x00000013050772a4 */ /* 0x000fe4000f8e02ff */
[----:B------:R-:W-:Y:S02]  /*1480*/  USEL UR5, UR21, UR14, !UP1 ;  /* 0x0000000e15057287 */ /* 0x000fe4000c800000 */
[----:B------:R-:W-:Y:S02]  /*1490*/  UIMAD UR12, UR6, UR19, URZ ;  /* 0x00000013060c72a4 */ /* 0x000fe4000f8e02ff */
[----:B------:R-:W-:-:S02]  /*14a0*/  UISETP.GE.AND UP0, UPT, UR4, UR7, UPT ;  /* 0x000000070400728c */ /* 0x000fc4000bf06270 */
[----:B------:R-:W-:Y:S02]  /*14b0*/  UIMAD.WIDE.U32 UR10, UR4, UR8, URZ ;  /* 0x00000008040a72a5 */ /* 0x000fe4000f8e00ff */
[----:B------:R-:W-:Y:S02]  /*14c0*/  UISETP.GE.OR UP0, UPT, UR5, UR12, UP0 ;  /* 0x0000000c0500728c */ /* 0x000fe40008706670 */
[----:B------:R-:W-:Y:S02]  /*14d0*/  UIMAD.WIDE.U32 UR12, UR5, UR8, URZ ;  /* 0x00000008050c72a5 */ /* 0x000fe4000f8e00ff */
[----:B------:R-:W-:Y:S01]  /*14e0*/  UIADD3 UR10, UPT, UPT, -UR4, URZ, URZ ;  /* 0x000000ff040a7290 */ /* 0x000fe2000fffe1ff */
[----:B------:R-:W-:Y:S01]  /*14f0*/  UMOV UR8, UR11 ;  /* 0x0000000b00087c82 */ /* 0x000fe20008000000 */
[----:B------:R-:W-:Y:S02]  /*1500*/  UIADD3 UR16, UPT, UPT, -UR5, URZ, URZ ;  /* 0x000000ff05107290 */ /* 0x000fe4000fffe1ff */
[----:B------:R-:W-:-:S03]  /*1510*/  USHF.R.U32.HI UR8, URZ, UR9, UR8 ;  /* 0x00000009ff087299 */ /* 0x000fc60008011608 */
[----:B------:R-:W-:Y:S01]  /*1520*/  @!UP0 UMOV UR7, UR13 ;  /* 0x0000000d00078c82 */ /* 0x000fe20008000000 */
[----:B------:R-:W-:Y:S02]  /*1530*/  UIMAD UR20, UR26, UR10, UR20 ;  /* 0x0000000a1a1472a4 */ /* 0x000fe4000f8e0214 */
[----:B------:R-:W-:Y:S02]  /*1540*/  USEL UR8, UR4, UR8, !UP2 ;  /* 0x0000000804087287 */ /* 0x000fe4000d000000 */
[----:B------:R-:W-:Y:S02]  /*1550*/  @!UP0 USHF.R.U32.HI UR7, URZ, UR9, UR7 ;  /* 0x00000009ff078299 */ /* 0x000fe40008011607 */
[----:B------:R-:W-:Y:S02]  /*1560*/  UIADD3 UR9, UPT, UPT, -UR8, URZ, URZ ;  /* 0x000000ff08097290 */ /* 0x000fe4000fffe1ff */
[----:B------:R-:W-:Y:S02]  /*1570*/  @!UP0 USEL UR7, UR5, UR7, !UP2 ;  /* 0x0000000705078287 */ /* 0x000fe4000d000000 */
[----:B------:R-:W-:-:S02]  /*1580*/  UIMAD UR9, UR19, UR9, UR4 ;  /* 0x00000009130972a4 */ /* 0x000fc4000f8e0204 */
[----:B------:R-:W-:Y:S02]  /*1590*/  @!UP0 UIADD3 UR8, UPT, UPT, UR8, -UR7, URZ ;  /* 0x8000000708088290 */ /* 0x000fe4000fffe0ff */
[----:B------:R-:W-:Y:S02]  /*15a0*/  @!UP0 UIMAD UR6, UR9, UR6, UR7 ;  /* 0x00000006090682a4 */ /* 0x000fe4000f8e0207 */
[----:B------:R-:W-:Y:S02]  /*15b0*/  @!UP0 UIMAD UR4, UR8, UR19, UR5 ;  /* 0x00000013080482a4 */ /* 0x000fe4000f8e0205 */
[----:B------:R-:W-:Y:S02]  /*15c0*/  UIMAD UR16, UR22, UR16, UR21 ;  /* 0x00000010161072a4 */ /* 0x000fe4000f8e0215 */
[----:B------:R-:W-:Y:S01]  /*15d0*/  UIMAD UR20, UR4, UR26, UR20 ;  /* 0x0000001a041472a4 */ /* 0x000fe2000f8e0214 */
[----:B------:R-:W-:Y:S02]  /*15e0*/  @!UP0 UMOV UR5, UR6 ;  /* 0x0000000600058c82 */ /* 0x000fe40008000000 */
[----:B------:R-:W-:-:S12]  /*15f0*/  UIMAD UR16, UR5, UR22, UR16 ;  /* 0x00000016051072a4 */ /* 0x000fd8000f8e0210 */
.L_x_18:
[----:B------:R-:W-:Y:S02]  /*1600*/  UISETP.NE.AND UP0, UPT, UR23, 0x1, UPT ;  /* 0x000000011700788c */ /* 0x000fe4000bf05270 */
[----:B------:R-:W-:Y:S02]  /*1610*/  UISETP.NE.AND UP1, UPT, UR18, 0x2, UPT ;  /* 0x000000021200788c */ /* 0x000fe4000bf25270 */
[----:B------:R-:W-:Y:S02]  /*1620*/  ULOP3.LUT UR31, UR31, 0x800, URZ, 0xc0, !UPT ;  /* 0x000008001f1f7892 */ /* 0x000fe4000f8ec0ff */
[----:B------:R-:W-:-:S03]  /*1630*/  USHF.L.U32 UR30, UR28, UR30, URZ ;  /* 0x0000001e1c1e7299 */ /* 0x000fc600080006ff */
[----:B------:R-:W-:Y:S09]  /*1640*/  BRA.U UP0, `(.L_x_19) ;  /* 0x0000000100447547 */ /* 0x000ff2000b800000 */
[----:B------:R-:W1:Y:S01]  /*1650*/  LDCU.128 UR8, c[0x0][0xb10] ;  /* 0x00016200ff0877ac */ /* 0x000e620008000c00 */
[----:B------:R-:W2:Y:S01]  /*1660*/  LDCU UR12, c[0x0][0xb0c] ;  /* 0x00016180ff0c77ac */ /* 0x000ea20008000800 */
[----:B------:R-:W3:Y:S01]  /*1670*/  LDCU UR13, c[0x0][0xb20] ;  /* 0x00016400ff0d77ac */ /* 0x000ee20008000800 */
[----:B-1----:R-:W-:Y:S02]  /*1680*/  UIMAD.WIDE.U32 UR6, UR16, UR8, URZ ;  /* 0x00000008100672a5 */ /* 0x002fe4000f8e00ff */
[----:B------:R-:W-:Y:S02]  /*1690*/  UIMAD.WIDE.U32 UR4, UR20, UR11, URZ ;  /* 0x0000000b140472a5 */ /* 0x000fe4000f8e00ff */
[----:B--2---:R-:W-:Y:S02]  /*16a0*/  UISETP.NE.AND UP2, UPT, UR12, 0x1, UPT ;  /* 0x000000010c00788c */ /* 0x004fe4000bf45270 */
[----:B------:R-:W-:Y:S01]  /*16b0*/  UISETP.NE.AND UP0, UPT, UR10, 0x1, UPT ;  /* 0x000000010a00788c */ /* 0x000fe2000bf05270 */
[----:B------:R-:W-:-:S02]  /*16c0*/  UMOV UR6, UR7 ;  /* 0x0000000700067c82 */ /* 0x000fc40008000000 */
[----:B------:R-:W-:Y:S01]  /*16d0*/  UMOV UR4, UR5 ;  /* 0x0000000500047c82 */ /* 0x000fe20008000000 */
[----:B------:R-:W-:Y:S02]  /*16e0*/  USHF.R.U32.HI UR6, URZ, UR9, UR6 ;  /* 0x00000009ff067299 */ /* 0x000fe40008011606 */
[----:B---3--:R-:W-:Y:S02]  /*16f0*/  USHF.R.U32.HI UR4, URZ, UR13, UR4 ;  /* 0x0000000dff047299 */ /* 0x008fe40008011604 */
[----:B------:R-:W-:Y:S02]  /*1700*/  USEL UR5, UR16, UR6, !UP2 ;  /* 0x0000000610057287 */ /* 0x000fe4000d000000 */
[----:B------:R-:W-:-:S04]  /*1710*/  USEL UR4, UR20, UR4, !UP0 ;  /* 0x0000000414047287 */ /* 0x000fc8000c000000 */
[----:B------:R-:W-:Y:S02]  /*1720*/  UIADD3 UR6, UPT, UPT, -UR4, UR5, URZ ;  /* 0x0000000504067290 */ /* 0x000fe4000fffe1ff */
[----:B------:R-:W-:Y:S02]  /*1730*/  UIADD3 UR4, UPT, UPT, UR4, -UR5, URZ ;  /* 0x8000000504047290 */ /* 0x000fe4000fffe0ff */
[----:B------:R-:W-:Y:S02]  /*1740*/  UIMAD UR20, UR6, UR10, UR20 ;  /* 0x0000000a061472a4 */ /* 0x000fe4000f8e0214 */
[----:B------:R-:W-:-:S12]  /*1750*/  UIMAD UR16, UR4, UR12, UR16 ;  /* 0x0000000c041072a4 */ /* 0x000fd8000f8e0210 */
.L_x_19:
[----:B------:R-:W-:Y:S05]  /*1760*/  BRA.U !UP5, `(.L_x_20) ;  /* 0x000000010d0c7547 */ /* 0x000fea000b800000 */
[----:B------:R-:W-:Y:S01]  /*1770*/  UCGABAR_WAIT ;  /* 0x0000000000007dc7 */ /* 0x000fe20008000000 */
[----:B------:R-:W-:Y:S01]  /*1780*/  CCTL.IVALL ;  /* 0x00000000ff00798f */ /* 0x000fe20002000000 */
[----:B------:R-:W-:Y:S05]  /*1790*/  BRA `(.L_x_21) ;  /* 0x0000000000047947 */ /* 0x000fea0003800000 */
.L_x_20:
[----:B------:R-:W-:Y:S06]  /*17a0*/  BAR.SYNC.DEFER_BLOCKING 0x0 ;  /* 0x0000000000007b1d */ /* 0x000fec0000010000 */
.L_x_21:
[----:B------:R-:W-:Y:S05]  /*17b0*/  BRA.U UP1, `(.L_x_22) ;  /* 0x0000001501d87547 */ /* 0x000fea000b800000 */
[----:B------:R-:W1:Y:S01]  /*17c0*/  LDCU UR6, c[0x0][0x38c] ;  /* 0x00007180ff0677ac */ /* 0x000e620008000800 */
[----:B------:R-:W-:Y:S01]  /*17d0*/  PLOP3.LUT P2, PT, PT, PT, UP3, 0x80, 0x8 ;  /* 0x000000000008781c */ /* 0x000fe20003f4f038 */
[----:B------:R-:W-:Y:S01]  /*17e0*/  IMAD.MOV.U32 R12, RZ, RZ, 0x1 ;  /* 0x00000001ff0c7424 */ /* 0x000fe200078e00ff */
[----:B------:R-:W-:Y:S01]  /*17f0*/  ISETP.NE.AND P3, PT, R5, RZ, P4 ;  /* 0x000000ff0500720c */ /* 0x000fe20002765270 */
[----:B------:R-:W-:Y:S01]  /*1800*/  USHF.L.U32 UR7, UR21, 0x7, URZ ;  /* 0x0000000715077899 */ /* 0x000fe200080006ff */
[----:B------:R-:W-:Y:S01]  /*1810*/  PLOP3.LUT P2, PT, P2, PT, PT, 0x8, 0x80 ;  /* 0x000000000080781c */ /* 0x000fe2000174e170 */
[----:B------:R-:W-:Y:S01]  /*1820*/  USHF.L.U32 UR69, UR21, 0x6, URZ ;  /* 0x0000000615457899 */ /* 0x000fe200080006ff */
[----:B------:R-:W-:Y:S01]  /*1830*/  CS2R R10, SRZ ;  /* 0x00000000000a7805 */ /* 0x000fe2000001ff00 */
[----:B------:R-:W-:Y:S01]  /*1840*/  UISETP.NE.AND UP1, UPT, UR18, URZ, UPT ;  /* 0x000000ff1200728c */ /* 0x000fe2000bf25270 */
[----:B------:R-:W-:Y:S01]  /*1850*/  IMAD.MOV.U32 R9, RZ, RZ, RZ ;  /* 0x000000ffff097224 */ /* 0x000fe200078e00ff */
[----:B------:R-:W2:Y:S01]  /*1860*/  LDCU UR63, c[0x0][0x370] ;  /* 0x00006e00ff3f77ac */ /* 0x000ea20008000800 */
[----:B------:R-:W-:Y:S01]  /*1870*/  IMAD.MOV.U32 R8, RZ, RZ, 0x1 ;  /* 0x00000001ff087424 */ /* 0x000fe200078e00ff */
[----:B------:R-:W3:Y:S01]  /*1880*/  LDCU.64 UR54, c[0x0][0x348] ;  /* 0x00006900ff3677ac */ /* 0x000ee20008000a00 */
[----:B-1----:R-:W-:-:S02]  /*1890*/  UIADD3 UR5, UPT, UPT, UR6, 0x7f, URZ ;  /* 0x0000007f06057890 */ /* 0x002fc4000fffe0ff */
[----:B------:R-:W-:Y:S02]  /*18a0*/  UIADD3 UR70, UPT, UPT, UR6, 0xfe, URZ ;  /* 0x000000fe06467890 */ /* 0x000fe4000fffe0ff */
[----:B------:R-:W-:Y:S01]  /*18b0*/  USHF.R.S32.HI UR4, URZ, 0x1f, UR5 ;  /* 0x0000001fff047899 */ /* 0x000fe20008011405 */
[----:B------:R-:W1:Y:S03]  /*18c0*/  LDCU UR62, c[0x0][0x374] ;  /* 0x00006e80ff3e77ac */ /* 0x000e660008000800 */
[----:B------:R-:W-:Y:S02]  /*18d0*/  ULEA.HI UR4, UR4, UR5, URZ, 0x7 ;  /* 0x0000000504047291 */ /* 0x000fe4000f8f38ff */
[----:B------:R-:W-:Y:S02]  /*18e0*/  UIADD3 UR5, UPT, UPT, UR6, -0x1, URZ ;  /* 0xffffffff06057890 */ /* 0x000fe4000fffe0ff */
[----:B------:R-:W-:-:S02]  /*18f0*/  USHF.R.S32.HI UR65, URZ, 0x7, UR4 ;  /* 0x00000007ff417899 */ /* 0x000fc40008011404 */
[----:B------:R-:W-:Y:S02]  /*1900*/  UISETP.GE.U32.AND UP2, UPT, UR5, -0xff, UPT ;  /* 0xffffff010500788c */ /* 0x000fe4000bf46070 */
[----:B------:R-:W-:Y:S02]  /*1910*/  UISETP.LT.U32.AND UP0, UPT, UR65, 0x2, UPT ;  /* 0x000000024100788c */ /* 0x000fe4000bf01070 */
[----:B------:R-:W-:Y:S02]  /*1920*/  ULOP3.LUT UR5, UR7, 0x80, URZ, 0xc0, !UPT ;  /* 0x0000008007057892 */ /* 0x000fe4000f8ec0ff */
[----:B------:R-:W-:Y:S02]  /*1930*/  USEL UR64, UR65, 0x2, UP0 ;  /* 0x0000000241407887 */ /* 0x000fe40008000000 */
[----:B------:R-:W-:Y:S02]  /*1940*/  ULOP3.LUT UR69, UR69, 0x40, URZ, 0xc0, !UPT ;  /* 0x0000004045457892 */ /* 0x000fe4000f8ec0ff */
[----:B------:R-:W-:-:S02]  /*1950*/  UIADD3 UR4, UPT, UPT, UR64, -0x1, URZ ;  /* 0xffffffff40047890 */ /* 0x000fc4000fffe0ff */
[----:B------:R-:W-:Y:S02]  /*1960*/  @UP2 UIADD3 UR4, UPT, UPT, UR64, URZ, URZ ;  /* 0x000000ff40042290 */ /* 0x000fe4000fffe0ff */
[----:B------:R-:W-:Y:S02]  /*1970*/  USEL UR37, UR46, 0x2, UP1 ;  /* 0x000000022e257887 */ /* 0x000fe40008800000 */
[----:B------:R-:W-:Y:S02]  /*1980*/  ULEA.HI UR67, UR31, UR5, URZ, 0x1b ;  /* 0x000000051f437291 */ /* 0x000fe4000f8fd8ff */
[----:B------:R-:W-:Y:S02]  /*1990*/  UIADD3 UR68, UPT, UPT, UR65, -UR64, URZ ;  /* 0x8000004041447290 */ /* 0x000fe4000fffe0ff */
[----:B------:R-:W-:Y:S02]  /*19a0*/  UIADD3 UR38, UPT, UPT, UR4, 0x1, URZ ;  /* 0x0000000104267890 */ /* 0x000fe4000fffe0ff */
[----:B------:R-:W-:Y:S01]  /*19b0*/  UIADD3 UR66, UPT, UPT, -UR4, URZ, URZ ;  /* 0x000000ff04427290 */ /* 0x000fe2000fffe1ff */
[----:B-123--:R-:W-:-:S11]  /*19c0*/  UMOV UR23, URZ ;  /* 0x000000ff00177c82 */ /* 0x00efd60008000000 */
.L_x_46:
[----:B------:R-:W-:Y:S01]  /*19d0*/  UISETP.NE.AND UP0, UPT, UR61, URZ, UPT ;  /* 0x000000ff3d00728c */ /* 0x000fe2000bf05270 */
[----:B------:R-:W1:Y:S08]  /*19e0*/  S2UR UR61, SR_CgaCtaId ;  /* 0x00000000003d79c3 */ /* 0x000e700000008800 */
[----:B---3--:R-:W-:Y:S05]  /*19f0*/  BRA.U UP0, `(.L_x_23) ;  /* 0x0000000100347547 */ /* 0x008fea000b800000 */
[----:B------:R-:W2:Y:S01]  /*1a00*/  S2R R0, SR_CgaCtaId ;  /* 0x0000000000007919 */ /* 0x000ea20000008800 */
[----:B------:R-:W-:-:S04]  /*1a10*/  MOV R2, 0x400 ;  /* 0x0000040000027802 */ /* 0x000fc80000000f00 */
[----:B--2---:R-:W-:Y:S02]  /*1a20*/  LEA R0, R0, R2, 0x18 ;  /* 0x0000000200007211 */ /* 0x004fe400078ec0ff */
[----:B------:R-:W-:-:S03]  /*1a30*/  SHF.L.U32 R2, R8, 0x1f, RZ ;  /* 0x0000001f08027819 */ /* 0x000fc600000006ff */
[----:B------:R-:W-:-:S04]  /*1a40*/  IMAD R0, R9, 0x8, R0 ;  /* 0x0000000809007824 */ /* 0x000fc800078e0200 */
[----:B------:R-:W2:Y:S02]  /*1a50*/  SYNCS.PHASECHK.TRANS64.TRYWAIT P0, [R0+URZ+0xe0], R2 ;  /* 0x0000e002000075a7 */ /* 0x000ea400080011ff */
[----:B--2---:R-:W-:Y:S05]  /*1a60*/  @!P0 BRA `(.L_x_24) ;  /* 0x000000a800848947 */ /* 0x004fea0003800000 */
.L_x_187:
[----:B------:R-:W-:Y:S01]  /*1a70*/  VIADD R9, R9, 0x1 ;  /* 0x0000000109097836 */ /* 0x000fe20000000000 */
[----:B------:R2:W-:Y:S04]  /*1a80*/  SYNCS.ARRIVE.TRANS64.A1T0 RZ, [R0+URZ+0xd0], RZ ;  /* 0x0000d0ff00ff79a7 */ /* 0x0005e800081000ff */
[----:B------:R-:W-:-:S04]  /*1a90*/  ISETP.NE.AND P0, PT, R9, 0x2, PT ;  /* 0x000000020900780c */ /* 0x000fc80003f05270 */
[----:B------:R-:W-:Y:S02]  /*1aa0*/  SEL R9, R9, RZ, P0 ;  /* 0x000000ff09097207 */ /* 0x000fe40000000000 */
[----:B--2---:R-:W-:-:S04]  /*1ab0*/  SEL R0, RZ, 0x1, P0 ;  /* 0x00000001ff007807 */ /* 0x004fc80000000000 */
[----:B------:R-:W-:-:S07]  /*1ac0*/  LOP3.LUT R8, R8, R0, RZ, 0x3c, !PT ;  /* 0x0000000008087212 */ /* 0x000fce00078e3cff */
.L_x_23:
[----:B------:R-:W-:Y:S01]  /*1ad0*/  UMOV UR22, 0x400 ;  /* 0x0000040000167882 */ /* 0x000fe20000000000 */
[----:B------:R-:W-:Y:S01]  /*1ae0*/  SHF.L.U32 R0, R12, 0x1f, RZ ;  /* 0x0000001f0c007819 */ /* 0x000fe200000006ff */
[----:B-1----:R-:W-:Y:S02]  /*1af0*/  ULEA UR22, UR61, UR22, 0x18 ;  /* 0x000000163d167291 */ /* 0x002fe4000f8ec0ff */
[----:B------:R-:W-:Y:S02]  /*1b00*/  UISETP.GE.U32.AND UP0, UPT, UR70, 0xff, UPT ;  /* 0x000000ff4600788c */ /* 0x000fe4000bf06070 */
[----:B------:R-:W-:Y:S02]  /*1b10*/  ULEA UR4, UR23, UR22, 0x3 ;  /* 0x0000001617047291 */ /* 0x000fe4000f8e18ff */
[----:B------:R-:W-:Y:S01]  /*1b20*/  ULEA UR27, UR20, UR69, 0x7 ;  /* 0x00000045141b7291 */ /* 0x000fe2000f8e38ff */
[----:B------:R-:W-:-:S06]  /*1b30*/  UMOV UR21, URZ ;  /* 0x000000ff00157c82 */ /* 0x000fcc0008000000 */
[----:B------:R1:W2:Y:S01]  /*1b40*/  SYNCS.PHASECHK.TRANS64.TRYWAIT P1, [UR4+0x10], R0 ;  /* 0x00001000ff0075a7 */ /* 0x0002a20008021104 */
[----:B------:R-:W-:-:S04]  /*1b50*/  ULEA.HI UR4, UR16, UR16, URZ, 0x1 ;  /* 0x0000001010047291 */ /* 0x000fc8000f8f08ff */
[----:B------:R-:W-:-:S04]  /*1b60*/  USHF.L.U32 UR4, UR4, 0x7, URZ ;  /* 0x0000000704047899 */ /* 0x000fc800080006ff */
[----:B------:R-:W-:-:S04]  /*1b70*/  ULOP3.LUT UR59, UR4, 0xffffff00, URZ, 0xc0, !UPT ;  /* 0xffffff00043b7892 */ /* 0x000fc8000f8ec0ff */
[----:B------:R-:W-:Y:S01]  /*1b80*/  UIADD3 UR59, UPT, UPT, UR67, UR59, URZ ;  /* 0x0000003b433b7290 */ /* 0x000fe2000fffe0ff */
[----:B------:R-:W-:Y:S11]  /*1b90*/  BRA.U !UP0, `(.L_x_25) ;  /* 0x0000000508607547 */ /* 0x000ff6000b800000 */
[----:B------:R-:W-:Y:S01]  /*1ba0*/  UMOV UR29, UR66 ;  /* 0x00000042001d7c82 */ /* 0x000fe20008000000 */
[----:B------:R-:W-:Y:S01]  /*1bb0*/  UMOV UR6, UR23 ;  /* 0x0000001700067c82 */ /* 0x000fe20008000000 */
[----:B------:R-:W-:-:S05]  /*1bc0*/  UMOV UR42, 0x40 ;  /* 0x00000040002a7882 */ /* 0x000fca0000000000 */
.L_x_33:
[----:B------:R-:W-:Y:S01]  /*1bd0*/  ULEA UR7, UR6, UR22, 0x3 ;  /* 0x0000001606077291 */ /* 0x000fe2000f8e18ff */
[----:B--2---:R-:W-:Y:S01]  /*1be0*/  @P4 MOV R2, 0x30000 ;  /* 0x0003000000024802 */ /* 0x004fe20000000f00 */
[----:B--23--:R-:W-:Y:S10]  /*1bf0*/  @P1 BRA `(.L_x_26) ;  /* 0x00000000000c1947 */ /* 0x00cff40003800000 */
[----:B------:R-:W-:-:S04]  /*1c00*/  SHF.L.U32 R3, R12, 0x1f, RZ ;  /* 0x0000001f0c037819 */ /* 0x000fc800000006ff */
[----:B------:R-:W2:Y:S02]  /*1c10*/  SYNCS.PHASECHK.TRANS64.TRYWAIT P0, [UR7+0x10], R3 ;  /* 0x00001003ff0075a7 */ /* 0x000ea40008001107 */
[----:B--2---:R-:W-:Y:S05]  /*1c20*/  @!P0 BRA `(.L_x_27) ;  /* 0x000000a800288947 */ /* 0x004fea0003800000 */
.L_x_26:
[----:B------:R2:W-:Y:S01]  /*1c30*/  @P4 SYNCS.ARRIVE.TRANS64 RZ, [UR7], R2 ;  /* 0x00000002ffff49a7 */ /* 0x0005e20008000007 */
[----:B------:R-:W-:Y:S02]  /*1c40*/  ULOP3.LUT UR4, UR37, 0x2, URZ, 0xfc, !UPT ;  /* 0x0000000225047892 */ /* 0x000fe4000f8efcff */
[----:B------:R-:W-:Y:S02]  /*1c50*/  UIADD3 UR29, UPT, UPT, UR29, 0x1, URZ ;  /* 0x000000011d1d7890 */ /* 0x000fe4000fffe0ff */
[----:B------:R-:W-:Y:S02]  /*1c60*/  UISETP.NE.AND UP0, UPT, UR4, 0x2, UPT ;  /* 0x000000020400788c */ /* 0x000fe4000bf05270 */
[----:B------:R-:W-:-:S07]  /*1c70*/  UISETP.NE.AND UP2, UPT, UR29, 0x1, UPT ;  /* 0x000000011d00788c */ /* 0x000fce000bf45270 */
[----:B------:R-:W-:Y:S05]  /*1c80*/  BRA.U UP0, `(.L_x_28) ;  /* 0x0000000100047547 */ /* 0x000fea000b800000 */
[----:B------:R-:W-:Y:S05]  /*1c90*/  BPT.TRAP 0x1 ;  /* 0x000000040000795c */ /* 0x000fea0000300000 */
.L_x_28:
[----:B------:R-:W-:Y:S04]  /*1ca0*/  BSSY.RECONVERGENT B0, `(.L_x_29) ;  /* 0x0000003000007945 */ /* 0x000fe80003800200 */
[----:B------:R-:W-:Y:S05]  /*1cb0*/  @!P3 BRA `(.L_x_30) ;  /* 0x000000000004b947 */ /* 0x000fea0003800000 */
[----:B------:R-:W-:Y:S05]  /*1cc0*/  BPT.TRAP 0x1 ;  /* 0x000000040000795c */ /* 0x000fea0000300000 */
.L_x_30:
[----:B------:R-:W-:Y:S05]  /*1cd0*/  BSYNC.RECONVERGENT B0 ;  /* 0x0000000000007941 */ /* 0x000fea0003800200 */
.L_x_29:
[----:B------:R-:W-:Y:S01]  /*1ce0*/  UIADD3 UR4, UPT, UPT, UR6, 0x1, URZ ;  /* 0x0000000106047890 */ /* 0x000fe2000fffe0ff */
[----:B------:R-:W-:Y:S01]  /*1cf0*/  BSSY.RECONVERGENT B0, `(.L_x_31) ;  /* 0x000003e000007945 */ /* 0x000fe20003800200 */
[----:B------:R-:W-:Y:S02]  /*1d00*/  ELECT P0, URZ, PT ;  /* 0x0000000000ff782f */ /* 0x000fe40003800000 */
[----:B------:R-:W-:-:S04]  /*1d10*/  UISETP.NE.AND UP0, UPT, UR4, 0x2, UPT ;  /* 0x000000020400788c */ /* 0x000fc8000bf05270 */
[----:B------:R-:W-:Y:S02]  /*1d20*/  USEL UR5, URZ, 0x1, UP0 ;  /* 0x00000001ff057887 */ /* 0x000fe40008000000 */
[----:B------:R-:W-:-:S04]  /*1d30*/  USEL UR23, UR4, URZ, UP0 ;  /* 0x000000ff04177287 */ /* 0x000fc80008000000 */
[----:B------:R-:W-:Y:S01]  /*1d40*/  ULEA UR4, UR23, UR22, 0x3 ;  /* 0x0000001617047291 */ /* 0x000fe2000f8e18ff */
[----:B------:R-:W-:-:S04]  /*1d50*/  LOP3.LUT R12, R12, UR5, RZ, 0x3c, !PT ;  /* 0x000000050c0c7c12 */ /* 0x000fc8000f8e3cff */
[----:B-1----:R-:W-:-:S04]  /*1d60*/  SHF.L.U32 R0, R12, 0x1f, RZ ;  /* 0x0000001f0c007819 */ /* 0x002fc800000006ff */
[----:B------:R1:W3:Y:S01]  /*1d70*/  SYNCS.PHASECHK.TRANS64.TRYWAIT P1, [UR4+0x10], R0 ;  /* 0x00001000ff0075a7 */ /* 0x0002e20008021104 */
[----:B------:R-:W-:Y:S05]  /*1d80*/  @!P0 BRA `(.L_x_32) ;  /* 0x0000000000d08947 */ /* 0x000fea0003800000 */
[----:B------:R-:W-:Y:S02]  /*1d90*/  ULEA UR32, UR6, UR31, 0xe ;  /* 0x0000001f06207291 */ /* 0x000fe4000f8e70ff */
[----:B------:R-:W-:Y:S02]  /*1da0*/  UIADD3 UR4, UP1, UPT, UR54, 0x80, URZ ;  /* 0x0000008036047890 */ /* 0x000fe4000ff3e0ff */
[----:B------:R-:W-:Y:S02]  /*1db0*/  ULEA UR32, UR32, UR22, 0x2 ;  /* 0x0000001620207291 */ /* 0x000fe4000f8e10ff */
[----:B------:R-:W-:Y:S02]  /*1dc0*/  ULEA UR13, UR6, UR22, 0xf ;  /* 0x00000016060d7291 */ /* 0x000fe4000f8e78ff */
[----:B------:R-:W-:Y:S02]  /*1dd0*/  UIADD3 UR14, UP0, UPT, UR54, 0x180, URZ ;  /* 0x00000180360e7890 */ /* 0x000fe4000ff1e0ff */
[----:B------:R-:W-:-:S02]  /*1de0*/  UIADD3 UR58, UPT, UPT, UR42, -0x40, URZ ;  /* 0xffffffc02a3a7890 */ /* 0x000fc4000fffe0ff */
[----:B------:R-:W-:Y:S02]  /*1df0*/  ULOP3.LUT UR57, UR7, 0xfefffff8, URZ, 0xc0, !UPT ;  /* 0xfefffff807397892 */ /* 0x000fe4000f8ec0ff */
[----:B------:R-:W-:Y:S02]  /*1e00*/  UIADD3.X UR5, UPT, UPT, URZ, UR55, URZ, UP1, !UPT ;  /* 0x00000037ff057290 */ /* 0x000fe40008ffe4ff */
[----:B------:R-:W-:Y:S02]  /*1e10*/  UIADD3 UR56, UPT, UPT, UR32, 0x8400, URZ ;  /* 0x0000840020387890 */ /* 0x000fe4000fffe0ff */
[----:B------:R-:W-:Y:S02]  /*1e20*/  UPRMT UR17, URZ, 0x5410, UR30 ;  /* 0x00005410ff117896 */ /* 0x000fe4000800001e */
[----:B------:R-:W-:Y:S02]  /*1e30*/  UIADD3 UR50, UPT, UPT, UR42, -0x20, URZ ;  /* 0xffffffe02a327890 */ /* 0x000fe4000fffe0ff */
[----:B------:R-:W-:-:S02]  /*1e40*/  UIADD3 UR48, UPT, UPT, UR32, 0xc400, URZ ;  /* 0x0000c40020307890 */ /* 0x000fc4000fffe0ff */
[----:B------:R-:W-:Y:S02]  /*1e50*/  UIADD3 UR40, UPT, UPT, UR32, 0x10400, URZ ;  /* 0x0001040020287890 */ /* 0x000fe4000fffe0ff */
[----:B------:R-:W-:Y:S02]  /*1e60*/  UIADD3 UR34, UPT, UPT, UR42, 0x20, URZ ;  /* 0x000000202a227890 */ /* 0x000fe4000fffe0ff */
[----:B------:R-:W-:Y:S02]  /*1e70*/  UIADD3 UR32, UPT, UPT, UR32, 0x14400, URZ ;  /* 0x0001440020207890 */ /* 0x000fe4000fffe0ff */
[----:B------:R-:W-:Y:S02]  /*1e80*/  UIADD3.X UR15, UPT, UPT, URZ, UR55, URZ, UP0, !UPT ;  /* 0x00000037ff0f7290 */ /* 0x000fe400087fe4ff */
[----:B------:R-:W-:Y:S02]  /*1e90*/  UIADD3 UR24, UPT, UPT, UR13, 0x28400, URZ ;  /* 0x000284000d187890 */ /* 0x000fe4000fffe0ff */
[----:B------:R-:W-:Y:S01]  /*1ea0*/  UIADD3 UR8, UPT, UPT, UR13, 0x2a400, URZ ;  /* 0x0002a4000d087890 */ /* 0x000fe2000fffe0ff */
[----:B------:R-:W-:Y:S01]  /*1eb0*/  UMOV UR46, 0x0 ;  /* 0x00000000002e7882 */ /* 0x000fe20000000000 */
[----:B------:R-:W-:Y:S01]  /*1ec0*/  UMOV UR47, 0x10000000 ;  /* 0x10000000002f7882 */ /* 0x000fe20000000000 */
[----:B------:R-:W-:Y:S01]  /*1ed0*/  UMOV UR51, UR59 ;  /* 0x0000003b00337c82 */ /* 0x000fe20008000000 */
[----:B------:R-:W-:Y:S01]  /*1ee0*/  UMOV UR52, UR60 ;  /* 0x0000003c00347c82 */ /* 0x000fe20008000000 */
[----:B------:R-:W-:Y:S01]  /*1ef0*/  UMOV UR49, UR57 ;  /* 0x0000003900317c82 */ /* 0x000fe20008000000 */
[----:B------:R-:W-:Y:S01]  /*1f00*/  UMOV UR43, UR59 ;  /* 0x0000003b002b7c82 */ /* 0x000fe20008000000 */
[----:B------:R-:W-:Y:S01]  /*1f10*/  UMOV UR44, UR60 ;  /* 0x0000003c002c7c82 */ /* 0x000fe20008000000 */
[----:B------:R-:W-:Y:S01]  /*1f20*/  UMOV UR41, UR57 ;  /* 0x0000003900297c82 */ /* 0x000fe20008000000 */
[----:B------:R-:W-:Y:S01]  /*1f30*/  UTMALDG.3D.MULTICAST.2CTA [UR56], [UR4], UR17, desc[UR46] ;  /* 0x00002e38040073b4 */ /* 0x000fe20008211811 */
[----:B------:R-:W-:Y:S01]  /*1f40*/  UMOV UR35, UR59 ;  /* 0x0000003b00237c82 */ /* 0x000fe20008000000 */
        /* <DEDUP_REMOVED lines=10> */
[----:B------:R-:W-:Y:S01]  /*1ff0*/  UIADD3 UR16, UPT, UPT, UR13, 0x2c400, URZ ;  /* 0x0002c4000d107890 */ /* 0x000fe2000fffe0ff */
[----:B------:R-:W-:Y:S01]  /*2000*/  UMOV UR18, UR42 ;  /* 0x0000002a00127c82 */ /* 0x000fe20008000000 */
[----:B------:R-:W-:Y:S01]  /*2010*/  UMOV UR19, UR27 ;  /* 0x0000001b00137c82 */ /* 0x000fe20008000000 */
[----:B------:R-:W-:Y:S01]  /*2020*/  UTMALDG.3D.MULTICAST.2CTA [UR40], [UR4], UR17, desc[UR46] ;  /* 0x00002e28040073b4 */ /* 0x000fe20008211811 */
[----:B------:R-:W-:Y:S01]  /*2030*/  UMOV UR20, UR60 ;  /* 0x0000003c00147c82 */ /* 0x000fe20008000000 */
[----:B------:R4:W-:Y:S01]  /*2040*/  UTMALDG.3D.MULTICAST.2CTA [UR32], [UR4], UR17, desc[UR46] ;  /* 0x00002e20040073b4 */ /* 0x0009e20008211811 */
[----:B------:R-:W-:Y:S01]  /*2050*/  UTMALDG.3D.2CTA [UR24], [UR14], desc[UR46] ;  /* 0x00002e180e0075b4 */ /* 0x000fe20008211000 */
[----:B------:R2:W-:Y:S01]  /*2060*/  UTMALDG.3D.2CTA [UR8], [UR14], desc[UR46] ;  /* 0x00002e080e0075b4 */ /* 0x0005e20008211000 */
[----:B----4-:R-:W-:-:S02]  /*2070*/  UMOV UR17, UR57 ;  /* 0x0000003900117c82 */ /* 0x010fc40008000000 */
[----:B------:R4:W-:Y:S01]  /*2080*/  UTMALDG.3D.2CTA [UR16], [UR14], desc[UR46] ;  /* 0x00002e100e0075b4 */ /* 0x0009e20008211000 */
[----:B--2---:R-:W-:Y:S01]  /*2090*/  UIADD3 UR8, UPT, UPT, UR13, 0x2e400, URZ ;  /* 0x0002e4000d087890 */ /* 0x004fe2000fffe0ff */
[----:B------:R-:W-:-:S08]  /*20a0*/  UMOV UR10, UR34 ;  /* 0x00000022000a7c82 */ /* 0x000fd00008000000 */
[----:B------:R4:W-:Y:S02]  /*20b0*/  UTMALDG.3D.2CTA [UR8], [UR14], desc[UR46] ;  /* 0x00002e080e0075b4 */ /* 0x0009e40008211000 */
[----:B----4-:R-:W-:Y:S01]  /*20c0*/  NOP ;  /* 0x0000000000007918 */ /* 0x010fe20000000000 */
.L_x_32:
[----:B------:R-:W-:Y:S05]  /*20d0*/  BSYNC.RECONVERGENT B0 ;  /* 0x0000000000007941 */ /* 0x000fea0003800200 */
.L_x_31:
[----:B------:R-:W-:Y:S01]  /*20e0*/  UIADD3 UR42, UPT, UPT, UR42, 0x80, URZ ;  /* 0x000000802a2a7890 */ /* 0x000fe2000fffe0ff */
[----:B------:R-:W-:Y:S01]  /*20f0*/  UMOV UR6, UR23 ;  /* 0x0000001700067c82 */ /* 0x000fe20008000000 */
[----:B------:R-:W-:Y:S01]  /*2100*/  UMOV UR21, UR38 ;  /* 0x0000002600157c82 */ /* 0x000fe20008000000 */
[----:B------:R-:W-:Y:S09]  /*2110*/  BRA.U UP2, `(.L_x_33) ;  /* 0xfffffff902ac7547 */ /* 0x000ff2000b83ffff */
.L_x_25:
[----:B------:R-:W-:Y:S01]  /*2120*/  ULEA UR4, UR23, UR22, 0x3 ;  /* 0x0000001617047291 */ /* 0x000fe2000f8e18ff */
[----:B-1----:R-:W-:Y:S01]  /*2130*/  SHF.L.U32 R0, R12, 0x1f, RZ ;  /* 0x0000001f0c007819 */ /* 0x002fe200000006ff */
[----:B------:R-:W-:Y:S01]  /*2140*/  @!P2 SYNCS.ARRIVE.TRANS64.A1T0 RZ, [UR22+0x68], RZ ;  /* 0x000068ffffffa9a7 */ /* 0x000fe20008100016 */
[----:B------:R-:W-:-:S06]  /*2150*/  UISETP.GT.AND UP0, UPT, UR65, UR64, UPT ;  /* 0x000000404100728c */ /* 0x000fcc000bf04270 */
[----:B--23--:R1:W2:Y:S03]  /*2160*/  SYNCS.PHASECHK.TRANS64.TRYWAIT P1, [UR4+0x10], R0 ;  /* 0x00001000ff0075a7 */ /* 0x00c2a60008021104 */
[----:B------:R-:W-:Y:S05]  /*2170*/  BRA.U !UP0, `(.L_x_34) ;  /* 0x0000000508587547 */ /* 0x000fea000b800000 */
[----:B------:R-:W-:Y:S01]  /*2180*/  UIADD3 UR29, UPT, UPT, UR68, UR21, URZ ;  /* 0x00000015441d7290 */ /* 0x000fe2000fffe0ff */
[----:B------:R-:W-:-:S11]  /*2190*/  UMOV UR6, UR23 ;  /* 0x0000001700067c82 */ /* 0x000fd60008000000 */
.L_x_42:
[----:B------:R-:W-:Y:S01]  /*21a0*/  ULEA UR7, UR6, UR22, 0x3 ;  /* 0x0000001606077291 */ /* 0x000fe2000f8e18ff */
[----:B--2---:R-:W-:Y:S01]  /*21b0*/  @P4 MOV R2, 0x30000 ;  /* 0x0003000000024802 */ /* 0x004fe20000000f00 */
[----:B--23--:R-:W-:Y:S10]  /*21c0*/  @P1 BRA `(.L_x_35) ;  /* 0x00000000000c1947 */ /* 0x00cff40003800000 */
[----:B------:R-:W-:-:S04]  /*21d0*/  SHF.L.U32 R3, R12, 0x1f, RZ ;  /* 0x0000001f0c037819 */ /* 0x000fc800000006ff */
[----:B------:R-:W2:Y:S02]  /*21e0*/  SYNCS.PHASECHK.TRANS64.TRYWAIT P0, [UR7+0x10], R3 ;  /* 0x00001003ff0075a7 */ /* 0x000ea40008001107 */
[----:B--2---:R-:W-:Y:S05]  /*21f0*/  @!P0 BRA `(.L_x_36) ;  /* 0x000000a000cc8947 */ /* 0x004fea0003800000 */
.L_x_35:
[----:B------:R2:W-:Y:S01]  /*2200*/  @P4 SYNCS.ARRIVE.TRANS64 RZ, [UR7], R2 ;  /* 0x00000002ffff49a7 */ /* 0x0005e20008000007 */
[----:B------:R-:W-:-:S04]  /*2210*/  ULOP3.LUT UR4, UR37, 0x2, URZ, 0xfc, !UPT ;  /* 0x0000000225047892 */ /* 0x000fc8000f8efcff */
[----:B------:R-:W-:-:S09]  /*2220*/  UISETP.NE.AND UP0, UPT, UR4, 0x2, UPT ;  /* 0x000000020400788c */ /* 0x000fd2000bf05270 */
[----:B------:R-:W-:Y:S05]  /*2230*/  BRA.U UP0, `(.L_x_37) ;  /* 0x0000000100047547 */ /* 0x000fea000b800000 */
[----:B------:R-:W-:Y:S05]  /*2240*/  BPT.TRAP 0x1 ;  /* 0x000000040000795c */ /* 0x000fea0000300000 */
.L_x_37:
[----:B------:R-:W-:Y:S04]  /*2250*/  BSSY.RECONVERGENT B0, `(.L_x_38) ;  /* 0x0000003000007945 */ /* 0x000fe80003800200 */
[----:B------:R-:W-:Y:S05]  /*2260*/  @!P3 BRA `(.L_x_39) ;  /* 0x000000000004b947 */ /* 0x000fea0003800000 */
[----:B------:R-:W-:Y:S05]  /*2270*/  BPT.TRAP 0x1 ;  /* 0x000000040000795c */ /* 0x000fea0000300000 */
.L_x_39:
[----:B------:R-:W-:Y:S05]  /*2280*/  BSYNC.RECONVERGENT B0 ;  /* 0x0000000000007941 */ /* 0x000fea0003800200 */
.L_x_38:
        /* <DEDUP_REMOVED lines=14> */
[----:B------:R-:W-:Y:S02]  /*2370*/  USHF.L.U32 UR58, UR21, 0x7, URZ ;  /* 0x00000007153a7899 */ /* 0x000fe400080006ff */
[----:B------:R-:W-:Y:S02]  /*2380*/  ULEA UR13, UR6, UR22, 0xf ;  /* 0x00000016060d7291 */ /* 0x000fe4000f8e78ff */
[----:B------:R-:W-:-:S02]  /*2390*/  UIADD3 UR14, UP0, UPT, UR54, 0x180, URZ ;  /* 0x00000180360e7890 */ /* 0x000fc4000ff1e0ff */
[----:B------:R-:W-:Y:S02]  /*23a0*/  ULOP3.LUT UR57, UR7, 0xfefffff8, URZ, 0xc0, !UPT ;  /* 0xfefffff807397892 */ /* 0x000fe4000f8ec0ff */
[----:B------:R-:W-:Y:S02]  /*23b0*/  UIADD3.X UR5, UPT, UPT, URZ, UR55, URZ, UP1, !UPT ;  /* 0x00000037ff057290 */ /* 0x000fe40008ffe4ff */
[----:B------:R-:W-:Y:S02]  /*23c0*/  UIADD3 UR56, UPT, UPT, UR32, 0x8400, URZ ;  /* 0x0000840020387890 */ /* 0x000fe4000fffe0ff */
[----:B------:R-:W-:Y:S02]  /*23d0*/  UPRMT UR16, URZ, 0x5410, UR30 ;  /* 0x00005410ff107896 */ /* 0x000fe4000800001e */
[----:B------:R-:W-:Y:S02]  /*23e0*/  UIADD3 UR50, UPT, UPT, UR58, 0x20, URZ ;  /* 0x000000203a327890 */ /* 0x000fe4000fffe0ff */
[----:B------:R-:W-:-:S02]  /*23f0*/  UIADD3 UR48, UPT, UPT, UR32, 0xc400, URZ ;  /* 0x0000c40020307890 */ /* 0x000fc4000fffe0ff */
[----:B------:R-:W-:Y:S02]  /*2400*/  UIADD3 UR42, UPT, UPT, UR58, 0x40, URZ ;  /* 0x000000403a2a7890 */ /* 0x000fe4000fffe0ff */
[----:B------:R-:W-:Y:S02]  /*2410*/  UIADD3 UR40, UPT, UPT, UR32, 0x10400, URZ ;  /* 0x0001040020287890 */ /* 0x000fe4000fffe0ff */
[----:B------:R-:W-:Y:S02]  /*2420*/  UIADD3 UR34, UPT, UPT, UR58, 0x60, URZ ;  /* 0x000000603a227890 */ /* 0x000fe4000fffe0ff */
[----:B------:R-:W-:Y:S02]  /*2430*/  UIADD3 UR32, UPT, UPT, UR32, 0x14400, URZ ;  /* 0x0001440020207890 */ /* 0x000fe4000fffe0ff */
[----:B------:R-:W-:Y:S02]  /*2440*/  UIADD3.X UR15, UPT, UPT, URZ, UR55, URZ, UP0, !UPT ;  /* 0x00000037ff0f7290 */ /* 0x000fe400087fe4ff */
[----:B------:R-:W-:-:S02]  /*2450*/  UIADD3 UR24, UPT, UPT, UR13, 0x28400, URZ ;  /* 0x000284000d187890 */ /* 0x000fc4000fffe0ff */
        /* <DEDUP_REMOVED lines=26> */
[----:B------:R4:W-:Y:S01]  /*2600*/  UTMALDG.3D.MULTICAST.2CTA [UR32], [UR4], UR16, desc[UR46] ;  /* 0x00002e20040073b4 */ /* 0x0009e20008211810 */
[----:B------:R-:W-:Y:S01]  /*2610*/  UTMALDG.3D.2CTA [UR24], [UR14], desc[UR46] ;  /* 0x00002e180e0075b4 */ /* 0x000fe20008211000 */
[----:B------:R2:W-:Y:S01]  /*2620*/  UTMALDG.3D.2CTA [UR8], [UR14], desc[UR46] ;  /* 0x00002e080e0075b4 */ /* 0x0005e20008211000 */
[----:B----4-:R-:W-:-:S09]  /*2630*/  UIADD3 UR16, UPT, UPT, UR13, 0x2c400, URZ ;  /* 0x0002c4000d107890 */ /* 0x010fd2000fffe0ff */
[----:B------:R4:W-:Y:S01]  /*2640*/  UTMALDG.3D.2CTA [UR16], [UR14], desc[UR46] ;  /* 0x00002e100e0075b4 */ /* 0x0009e20008211000 */
[----:B--2---:R-:W-:Y:S01]  /*2650*/  UIADD3 UR8, UPT, UPT, UR13, 0x2e400, URZ ;  /* 0x0002e4000d087890 */ /* 0x004fe2000fffe0ff */
[----:B------:R-:W-:-:S08]  /*2660*/  UMOV UR10, UR34 ;  /* 0x00000022000a7c82 */ /* 0x000fd00008000000 */
[----:B------:R4:W-:Y:S02]  /*2670*/  UTMALDG.3D.2CTA [UR8], [UR14], desc[UR46] ;  /* 0x00002e080e0075b4 */ /* 0x0009e40008211000 */
[----:B----4-:R-:W-:Y:S01]  /*2680*/  NOP ;  /* 0x0000000000007918 */ /* 0x010fe20000000000 */
.L_x_41:
[----:B------:R-:W-:Y:S05]  /*2690*/  BSYNC.RECONVERGENT B0 ;  /* 0x0000000000007941 */ /* 0x000fea0003800200 */
.L_x_40:
[----:B------:R-:W-:Y:S01]  /*26a0*/  UIADD3 UR21, UPT, UPT, UR21, 0x1, URZ ;  /* 0x0000000115157890 */ /* 0x000fe2000fffe0ff */
[----:B------:R-:W-:-:S03]  /*26b0*/  UMOV UR6, UR23 ;  /* 0x0000001700067c82 */ /* 0x000fc60008000000 */
[----:B------:R-:W-:-:S09]  /*26c0*/  UISETP.NE.AND UP0, UPT, UR21, UR29, UPT ;  /* 0x0000001d1500728c */ /* 0x000fd2000bf05270 */
[----:B------:R-:W-:Y:S05]  /*26d0*/  BRA.U UP0, `(.L_x_42) ;  /* 0xfffffff900b07547 */ /* 0x000fea000b83ffff */
.L_x_34:
[C---:B------:R-:W-:Y:S01]  /*26e0*/  LEA R3, R11.reuse, UR22, 0x3 ;  /* 0x000000160b037c11 */ /* 0x040fe2000f8e18ff */
[----:B------:R-:W-:Y:S01]  /*26f0*/  NOP ;  /* 0x0000000000007918 */ /* 0x000fe20000000000 */
[----:B-1----:R-:W-:Y:S02]  /*2700*/  SHF.L.U32 R0, R10, 0x1f, RZ ;  /* 0x0000001f0a007819 */ /* 0x002fe400000006ff */
[----:B------:R-:W-:Y:S02]  /*2710*/  LEA R4, R11, UR22, 0x4 ;  /* 0x000000160b047c11 */ /* 0x000fe4000f8e20ff */
[----:B------:R-:W1:Y:S02]  /*2720*/  SYNCS.PHASECHK.TRANS64.TRYWAIT P0, [R3+URZ+0x70], R0 ;  /* 0x00007000030075a7 */ /* 0x000e6400080011ff */
[----:B-1----:R-:W-:Y:S05]  /*2730*/  @!P0 BRA `(.L_x_43) ;  /* 0x0000009c00948947 */ /* 0x002fea0003800000 */
.L_x_190:
[----:B------:R-:W4:Y:S01]  /*2740*/  LDS.128 R4, [R4+0x100] ;  /* 0x0001000004047984 */ /* 0x000f220000000c00 */
[----:B------:R-:W-:Y:S01]  /*2750*/  UISETP.GE.AND UP0, UPT, UR39, 0x1, UPT ;  /* 0x000000012700788c */ /* 0x000fe2000bf06270 */
[----:B------:R-:W-:Y:S01]  /*2760*/  @!PT LDS RZ, [RZ] ;  /* 0x00000000fffff984 */ /* 0x000fe20000000800 */
[----:B------:R-:W-:Y:S01]  /*2770*/  @!PT LDS RZ, [RZ] ;  /* 0x00000000fffff984 */ /* 0x000fe20000000800 */
[----:B------:R-:W-:Y:S01]  /*2780*/  @!PT LDS RZ, [RZ] ;  /* 0x00000000fffff984 */ /* 0x000fe20000000800 */
[----:B------:R-:W-:Y:S01]  /*2790*/  @!PT LDS RZ, [RZ] ;  /* 0x00000000fffff984 */ /* 0x000fe20000000800 */
[----:B------:R1:W-:Y:S06]  /*27a0*/  MEMBAR.ALL.CTA ;  /* 0x0000000000007992 */ /* 0x0003ec0000008000 */
[----:B-1----:R-:W1:Y:S01]  /*27b0*/  FENCE.VIEW.ASYNC.S ;  /* 0x00000000000073c6 */ /* 0x002e620000000000 */
[----:B----4-:R-:W-:-:S13]  /*27c0*/  LOP3.LUT P0, RZ, R6, 0x1, RZ, 0xc0, !PT ;  /* 0x0000000106ff7812 */ /* 0x010fda000780c0ff */
[----:B-1----:R-:W-:Y:S01]  /*27d0*/  VOTEU.ANY UP1, P0 ;  /* 0x0000000000ff7886 */ /* 0x002fe20000020100 */
[----:B------:R-:W-:-:S13]  /*27e0*/  PLOP3.LUT P0, PT, PT, PT, UP1, 0x80, 0x8 ;  /* 0x000000000008781c */ /* 0x000fda0003f0f018 */
[----:B------:R-:W-:Y:S02]  /*27f0*/  @P0 LOP3.LUT R0, R5, 0xffff, RZ, 0xc0, !PT ;  /* 0x0000ffff05000812 */ /* 0x000fe400078ec0ff */
[----:B--2---:R-:W-:Y:S02]  /*2800*/  @P0 MOV R2, R4 ;  /* 0x0000000400020202 */ /* 0x004fe40000000f00 */
[----:B------:R-:W-:Y:S01]  /*2810*/  @P0 R2UR UR5, R0 ;  /* 0x00000000000502ca */ /* 0x000fe200000e0000 */
[----:B------:R-:W-:Y:S01]  /*2820*/  VIADD R0, R3, 0x80 ;  /* 0x0000008003007836 */ /* 0x000fe20000000000 */
[----:B------:R-:W-:Y:S02]  /*2830*/  @P0 SHF.R.U32.HI R4, RZ, 0x10, R5 ;  /* 0x00000010ff040819 */ /* 0x000fe40000011605 */
[----:B------:R-:W-:Y:S02]  /*2840*/  @P0 R2UR UR6, R2 ;  /* 0x00000000020602ca */ /* 0x000fe400000e0000 */
[----:B------:R-:W-:-:S02]  /*2850*/  PRMT R0, RZ, 0x654, R0 ;  /* 0x00000654ff007816 */ /* 0x000fc40000000000 */
[----:B------:R-:W-:Y:S02]  /*2860*/  @P0 R2UR UR4, R4 ;  /* 0x00000000040402ca */ /* 0x000fe400000e0000 */
[----:B------:R1:W-:Y:S03]  /*2870*/  SYNCS.ARRIVE.TRANS64.RED.A1T0 RZ, [R0+URZ], RZ ;  /* 0x000000ff00ff79a7 */ /* 0x0003e600081004ff */
[----:B------:R-:W-:-:S04]  /*2880*/  @UP1 UMOV UR45, UR5 ;  /* 0x00000005002d1c82 */ /* 0x000fc80008000000 */
[----:B------:R-:W-:-:S04]  /*2890*/  @UP1 UMOV UR53, UR6 ;  /* 0x0000000600351c82 */ /* 0x000fc80008000000 */
[----:B------:R-:W-:Y:S01]  /*28a0*/  @UP1 UMOV UR60, UR4 ;  /* 0x00000004003c1c82 */ /* 0x000fe20008000000 */
[----:B------:R-:W-:Y:S05]  /*28b0*/  BRA.U !UP0, `(.L_x_44) ;  /* 0x0000000108d47547 */ /* 0x000fea000b800000 */
[----:B------:R-:W2:Y:S01]  /*28c0*/  LDCU.128 UR12, c[0x0][0xb10] ;  /* 0x00016200ff0c77ac */ /* 0x000ea20008000c00 */
[----:B------:R-:W4:Y:S01]  /*28d0*/  LDCU UR21, c[0x0][0xb20] ;  /* 0x00016400ff1577ac */ /* 0x000f220008000800 */
[----:B------:R-:W3:Y:S01]  /*28e0*/  LDCU UR20, c[0x0][0xb0c] ;  /* 0x00016180ff1477ac */ /* 0x000ee20008000800 */
[----:B------:R-:W1:Y:S01]  /*28f0*/  LDCU.64 UR8, c[0x0][0xb28] ;  /* 0x00016500ff0877ac */ /* 0x000e620008000a00 */
[----:B------:R-:W-:Y:S02]  /*2900*/  UISETP.NE.AND UP3, UPT, UR39, 0x1, UPT ;  /* 0x000000012700788c */ /* 0x000fe4000bf65270 */
[----:B--2---:R-:W-:Y:S02]  /*2910*/  UIMAD.WIDE.U32 UR6, UR62, UR15, URZ ;  /* 0x0000000f3e0672a5 */ /* 0x004fe4000f8e00ff */
[----:B------:R-:W-:Y:S02]  /*2920*/  UIMAD.WIDE.U32 UR4, UR63, UR12, URZ ;  /* 0x0000000c3f0472a5 */ /* 0x000fe4000f8e00ff */
[----:B------:R-:W-:-:S02]  /*2930*/  UISETP.NE.AND UP0, UPT, UR14, 0x1, UPT ;  /* 0x000000010e00788c */ /* 0x000fc4000bf05270 */
[----:B------:R-:W-:Y:S01]  /*2940*/  UIMAD.WIDE.U32 UR18, UR45, UR15, URZ ;  /* 0x0000000f2d1272a5 */ /* 0x000fe2000f8e00ff */
[----:B------:R-:W-:Y:S02]  /*2950*/  UMOV UR6, UR7 ;  /* 0x0000000700067c82 */ /* 0x000fe40008000000 */
[----:B------:R-:W-:Y:S01]  /*2960*/  UMOV UR4, UR5 ;  /* 0x0000000500047c82 */ /* 0x000fe20008000000 */
[----:B----4-:R-:W-:Y:S02]  /*2970*/  USHF.R.U32.HI UR6, URZ, UR21, UR6 ;  /* 0x00000015ff067299 */ /* 0x010fe40008011606 */
[----:B---3--:R-:W-:Y:S02]  /*2980*/  UISETP.NE.AND UP2, UPT, UR20, 0x1, UPT ;  /* 0x000000011400788c */ /* 0x008fe4000bf45270 */
[----:B------:R-:W-:Y:S02]  /*2990*/  USHF.R.U32.HI UR4, URZ, UR13, UR4 ;  /* 0x0000000dff047299 */ /* 0x000fe40008011604 */
[----:B------:R-:W-:-:S02]  /*29a0*/  USEL UR5, UR62, UR6, !UP0 ;  /* 0x000000063e057287 */ /* 0x000fc4000c000000 */
[----:B------:R-:W-:Y:S02]  /*29b0*/  USEL UR6, UR63, UR4, !UP2 ;  /* 0x000000043f067287 */ /* 0x000fe4000d000000 */
[----:B-1----:R-:W-:Y:S01]  /*29c0*/  UIMAD.WIDE.U32 UR10, UR5, UR8, URZ ;  /* 0x00000008050a72a5 */ /* 0x002fe2000f8e00ff */
[----:B------:R-:W-:Y:S01]  /*29d0*/  UMOV UR4, UR19 ;  /* 0x0000001300047c82 */ /* 0x000fe20008000000 */
[----:B------:R-:W-:Y:S02]  /*29e0*/  UIMAD.WIDE.U32 UR16, UR53, UR12, URZ ;  /* 0x0000000c351072a5 */ /* 0x000fe4000f8e00ff */
[----:B------:R-:W-:-:S03]  /*29f0*/  UIMAD.WIDE.U32 UR18, UR6, UR8, URZ ;  /* 0x00000008061272a5 */ /* 0x000fc6000f8e00ff */
[----:B------:R-:W-:Y:S01]  /*2a00*/  UMOV UR10, UR11 ;  /* 0x0000000b000a7c82 */ /* 0x000fe20008000000 */
[----:B------:R-:W-:Y:S02]  /*2a10*/  USHF.R.U32.HI UR4, URZ, UR21, UR4 ;  /* 0x00000015ff047299 */ /* 0x000fe40008011604 */
[----:B------:R-:W-:Y:S01]  /*2a20*/  @UP3 USHF.R.U32.HI UR5, URZ, UR9, UR10 ;  /* 0x00000009ff053299 */ /* 0x000fe2000801160a */
[----:B------:R-:W-:Y:S01]  /*2a30*/  UMOV UR16, UR17 ;  /* 0x0000001100107c82 */ /* 0x000fe20008000000 */
[----:B------:R-:W-:Y:S01]  /*2a40*/  UMOV UR18, UR19 ;  /* 0x0000001300127c82 */ /* 0x000fe20008000000 */
[----:B------:R-:W-:Y:S02]  /*2a50*/  USHF.R.U32.HI UR13, URZ, UR13, UR16 ;  /* 0x0000000dff0d7299 */ /* 0x000fe40008011610 */
[----:B------:R-:W-:Y:S02]  /*2a60*/  USEL UR4, UR45, UR4, !UP0 ;  /* 0x000000042d047287 */ /* 0x000fe4000c000000 */
[----:B------:R-:W-:-:S02]  /*2a70*/  @UP3 USHF.R.U32.HI UR6, URZ, UR9, UR18 ;  /* 0x00000009ff063299 */ /* 0x000fc40008011612 */
[----:B------:R-:W-:Y:S02]  /*2a80*/  UIMAD UR7, UR39, UR5, URZ ;  /* 0x00000005270772a4 */ /* 0x000fe4000f8e02ff */
[----:B------:R-:W-:Y:S02]  /*2a90*/  USEL UR5, UR53, UR13, !UP2 ;  /* 0x0000000d35057287 */ /* 0x000fe4000d000000 */
[----:B------:R-:W-:Y:S02]  /*2aa0*/  UIMAD UR10, UR39, UR6, URZ ;  /* 0x00000006270a72a4 */ /* 0x000fe4000f8e02ff */
[----:B------:R-:W-:Y:S02]  /*2ab0*/  UISETP.GE.AND UP0, UPT, UR4, UR7, UPT ;  /* 0x000000070400728c */ /* 0x000fe4000bf06270 */
[----:B------:R-:W-:Y:S02]  /*2ac0*/  UIMAD.WIDE.U32 UR12, UR4, UR8, URZ ;  /* 0x00000008040c72a5 */ /* 0x000fe4000f8e00ff */
[----:B------:R-:W-:-:S02]  /*2ad0*/  UISETP.GE.OR UP0, UPT, UR5, UR10, UP0 ;  /* 0x0000000a0500728c */ /* 0x000fc40008706670 */
        /* <DEDUP_REMOVED lines=19> */
.L_x_44:
[----:B------:R-:W2:Y:S02]  /*2c10*/  LDCU UR4, c[0x0][0xb30] ;  /* 0x00016600ff0477ac */ /* 0x000ea40008000800 */
[----:B--2---:R-:W-:-:S09]  /*2c20*/  UISETP.NE.AND UP0, UPT, UR4, 0x1, UPT ;  /* 0x000000010400788c */ /* 0x004fd2000bf05270 */
[----:B------:R-:W-:Y:S05]  /*2c30*/  BRA.U UP0, `(.L_x_45) ;  /* 0x0000000100447547 */ /* 0x000fea000b800000 */
[----:B------:R-:W2:Y:S01]  /*2c40*/  LDCU.128 UR8, c[0x0][0xb10] ;  /* 0x00016200ff0877ac */ /* 0x000ea20008000c00 */
[----:B------:R-:W4:Y:S01]  /*2c50*/  LDCU UR12, c[0x0][0xb0c] ;  /* 0x00016180ff0c77ac */ /* 0x000f220008000800 */
[----:B------:R-:W1:Y:S01]  /*2c60*/  LDCU UR13, c[0x0][0xb20] ;  /* 0x00016400ff0d77ac */ /* 0x000e620008000800 */
[----:B--2---:R-:W-:Y:S02]  /*2c70*/  UIMAD.WIDE.U32 UR6, UR53, UR8, URZ ;  /* 0x00000008350672a5 */ /* 0x004fe4000f8e00ff */
[----:B------:R-:W-:Y:S02]  /*2c80*/  UIMAD.WIDE.U32 UR4, UR45, UR11, URZ ;  /* 0x0000000b2d0472a5 */ /* 0x000fe4000f8e00ff */
[----:B----4-:R-:W-:Y:S02]  /*2c90*/  UISETP.NE.AND UP2, UPT, UR12, 0x1, UPT ;  /* 0x000000010c00788c */ /* 0x010fe4000bf45270 */
[----:B------:R-:W-:Y:S01]  /*2ca0*/  UISETP.NE.AND UP0, UPT, UR10, 0x1, UPT ;  /* 0x000000010a00788c */ /* 0x000fe2000bf05270 */
[----:B------:R-:W-:-:S02]  /*2cb0*/  UMOV UR6, UR7 ;  /* 0x0000000700067c82 */ /* 0x000fc40008000000 */
[----:B------:R-:W-:Y:S01]  /*2cc0*/  UMOV UR4, UR5 ;  /* 0x0000000500047c82 */ /* 0x000fe20008000000 */
[----:B------:R-:W-:Y:S02]  /*2cd0*/  USHF.R.U32.HI UR6, URZ, UR9, UR6 ;  /* 0x00000009ff067299 */ /* 0x000fe40008011606 */
[----:B-1----:R-:W-:Y:S02]  /*2ce0*/  USHF.R.U32.HI UR4, URZ, UR13, UR4 ;  /* 0x0000000dff047299 */ /* 0x002fe40008011604 */
[----:B------:R-:W-:Y:S02]  /*2cf0*/  USEL UR5, UR53, UR6, !UP2 ;  /* 0x0000000635057287 */ /* 0x000fe4000d000000 */
[----:B------:R-:W-:-:S04]  /*2d00*/  USEL UR4, UR45, UR4, !UP0 ;  /* 0x000000042d047287 */ /* 0x000fc8000c000000 */
[----:B------:R-:W-:Y:S02]  /*2d10*/  UIADD3 UR6, UPT, UPT, UR5, -UR4, URZ ;  /* 0x8000000405067290 */ /* 0x000fe4000fffe0ff */
[----:B------:R-:W-:Y:S02]  /*2d20*/  UIADD3 UR4, UPT, UPT, -UR5, UR4, URZ ;  /* 0x0000000405047290 */ /* 0x000fe4000fffe1ff */
[----:B------:R-:W-:Y:S02]  /*2d30*/  UIMAD UR45, UR6, UR10, UR45 ;  /* 0x0000000a062d72a4 */ /* 0x000fe4000f8e022d */
[----:B------:R-:W-:-:S12]  /*2d40*/  UIMAD UR53, UR4, UR12, UR53 ;  /* 0x0000000c043572a4 */ /* 0x000fd8000f8e0235 */
.L_x_45:
[----:B------:R-:W-:Y:S01]  /*2d50*/  VIADD R11, R11, 0x1 ;  /* 0x000000010b0b7836 */ /* 0x000fe20000000000 */
[----:B------:R-:W-:Y:S02]  /*2d60*/  R2UR UR5, R55 ;  /* 0x00000000370572ca */ /* 0x000fe400000e0000 */
[----:B------:R-:W-:Y:S02]  /*2d70*/  R2UR UR4, R54 ;  /* 0x00000000360472ca */ /* 0x000fe400000e0000 */
[C---:B------:R-:W-:Y:S02]  /*2d80*/  ISETP.NE.AND P0, PT, R11.reuse, 0x2, PT ;  /* 0x000000020b00780c */ /* 0x040fe40003f05270 */
[----:B------:R-:W-:Y:S02]  /*2d90*/  PLOP3.LUT P2, PT, PT, PT, PT, 0x80, 0x8 ;  /* 0x000000000008781c */ /* 0x000fe40003f4f070 */
[----:B-1----:R-:W-:Y:S02]  /*2da0*/  SEL R0, RZ, 0x1, P0 ;  /* 0x00000001ff007807 */ /* 0x002fe40000000000 */
[----:B------:R-:W-:-:S02]  /*2db0*/  SEL R11, R11, RZ, P0 ;  /* 0x000000ff0b0b7207 */ /* 0x000fc40000000000 */
[----:B------:R-:W-:Y:S01]  /*2dc0*/  LOP3.LUT R10, R10, R0, RZ, 0x3c, !PT ;  /* 0x000000000a0a7212 */ /* 0x000fe200078e3cff */
[----:B------:R-:W-:Y:S02]  /*2dd0*/  UIADD3 UR16, UPT, UPT, UR53, UR5, URZ ;  /* 0x0000000535107290 */ /* 0x000fe4000fffe0ff */
[----:B------:R-:W-:Y:S01]  /*2de0*/  UIADD3 UR20, UPT, UPT, UR45, UR4, URZ ;  /* 0x000000042d147290 */ /* 0x000fe2000fffe0ff */
[----:B------:R-:W-:Y:S11]  /*2df0*/  BRA.U UP1, `(.L_x_46) ;  /* 0xffffffe901f47547 */ /* 0x000ff6000b83ffff */
[----:B------:R-:W-:Y:S01]  /*2e00*/  UIADD3 UR22, UPT, UPT, UR22, 0x10, URZ ;  /* 0x0000001016167890 */ /* 0x000fe2000fffe0ff */
[----:B------:R-:W-:-:S03]  /*2e10*/  SHF.L.U32 R2, R12, 0x1f, RZ ;  /* 0x0000001f0c027819 */ /* 0x000fc600000006ff */
[----:B------:R-:W-:-:S09]  /*2e20*/  ULEA UR4, UR23, UR22, 0x3 ;  /* 0x0000001617047291 */ /* 0x000fd2000f8e18ff */
[----:B------:R-:W1:Y:S02]  /*2e30*/  SYNCS.PHASECHK.TRANS64.TRYWAIT P0, [UR4], R2 ;  /* 0x00000002ff0075a7 */ /* 0x000e640008001104 */
[----:B-1----:R-:W-:Y:S05]  /*2e40*/  @!P0 BRA `(.L_x_47) ;  /* 0x0000009400e48947 */ /* 0x002fea0003800000 */
.L_x_192:
[----:B------:R-:W-:-:S04]  /*2e50*/  UIADD3 UR4, UPT, UPT, UR23, 0x1, URZ ;  /* 0x0000000117047890 */ /* 0x000fc8000fffe0ff */
[----:B------:R-:W-:-:S04]  /*2e60*/  UISETP.NE.AND UP0, UPT, UR4, 0x2, UPT ;  /* 0x000000020400788c */ /* 0x000fc8000bf05270 */
[----:B------:R-:W-:Y:S02]  /*2e70*/  USEL UR5, URZ, 0x1, UP0 ;  /* 0x00000001ff057887 */ /* 0x000fe40008000000 */
[----:B------:R-:W-:-:S04]  /*2e80*/  USEL UR4, UR4, URZ, UP0 ;  /* 0x000000ff04047287 */ /* 0x000fc80008000000 */
[----:B------:R-:W-:Y:S01]  /*2e90*/  ULEA UR4, UR4, UR22, 0x3 ;  /* 0x0000001604047291 */ /* 0x000fe2000f8e18ff */
[----:B-1----:R-:W-:-:S04]  /*2ea0*/  LOP3.LUT R2, R12, UR5, RZ, 0x3c, !PT ;  /* 0x000000050c027c12 */ /* 0x002fc8000f8e3cff */
[----:B------:R-:W-:Y:S01]  /*2eb0*/  SHF.L.U32 R2, R2, 0x1f, RZ ;  /* 0x0000001f02027819 */ /* 0x000fe200000006ff */
[----:B------:R-:W-:-:S07]  /*2ec0*/  IMAD.U32 R0, RZ, RZ, UR4 ;  /* 0x00000004ff007e24 */ /* 0x000fce000f8e00ff */
.L_x_48:
[----:B-1----:R1:W2:Y:S02]  /*2ed0*/  SYNCS.PHASECHK.TRANS64.TRYWAIT P0, [R0+URZ], R2 ;  /* 0x00000002000075a7 */ /* 0x0022a400080011ff */
[----:B--2---:R-:W-:Y:S05]  /*2ee0*/  @!P0 NANOSLEEP.SYNCS 0x989680 ;  /* 0x009896800000895d */ /* 0x004fea0003900000 */
[----:B------:R-:W2:Y:S02]  /*2ef0*/  @!P0 SYNCS.PHASECHK.TRANS64 P0, [R0+URZ], R2 ;  /* 0x00000002000085a7 */ /* 0x000ea400080010ff */
[----:B--2---:R-:W-:Y:S05]  /*2f00*/  @P0 EXIT ;  /* 0x000000000000094d */ /* 0x004fea0003800000 */
[----:B------:R-:W-:Y:S05]  /*2f10*/  BRA `(.L_x_48) ;  /* 0xfffffffc00ec7947 */ /* 0x000fea000383ffff */
.L_x_22:
[----:B------:R-:W-:-:S04]  /*2f20*/  UISETP.NE.AND UP0, UPT, UR61, URZ, UPT ;  /* 0x000000ff3d00728c */ /* 0x000fc8000bf05270 */
[----:B------:R-:W-:-:S09]  /*2f30*/  UISETP.NE.OR UP0, UPT, UR18, 0x1, UP0 ;  /* 0x000000011200788c */ /* 0x000fd20008705670 */
[----:B------:R-:W-:Y:S05]  /*2f40*/  BRA.U UP0, `(.L_x_49) ;  /* 0x00000005004c7547 */ /* 0x000fea000b800000 */
[----:B------:R-:W-:Y:S01]  /*2f50*/  HFMA2 R3, -RZ, RZ, 0, 0 ;  /* 0x00000000ff037431 */ /* 0x000fe200000001ff */
[----:B------:R-:W-:Y:S01]  /*2f60*/  ISETP.GE.U32.AND P2, PT, R5, 0x4, PT ;  /* 0x000000040500780c */ /* 0x000fe20003f46070 */
[----:B------:R-:W-:Y:S01]  /*2f70*/  IMAD.MOV.U32 R12, RZ, RZ, 0x1 ;  /* 0x00000001ff0c7424 */ /* 0x000fe200078e00ff */
[----:B------:R-:W-:Y:S01]  /*2f80*/  CS2R R6, SRZ ;  /* 0x0000000000067805 */ /* 0x000fe2000001ff00 */
[----:B------:R-:W-:Y:S01]  /*2f90*/  IMAD.MOV.U32 R4, RZ, RZ, RZ ;  /* 0x000000ffff047224 */ /* 0x000fe200078e00ff */
[----:B------:R-:W-:Y:S01]  /*2fa0*/  UMOV UR6, 0x400 ;  /* 0x0000040000067882 */ /* 0x000fe20000000000 */
[----:B------:R-:W-:Y:S01]  /*2fb0*/  UMOV UR5, URZ ;  /* 0x000000ff00057c82 */ /* 0x000fe20008000000 */
[----:B------:R-:W-:-:S12]  /*2fc0*/  ULEA UR6, UR61, UR6, 0x18 ;  /* 0x000000063d067291 */ /* 0x000fd8000f8ec0ff */
.L_x_53:
[----:B------:R-:W-:Y:S02]  /*2fd0*/  LEA R0, R3, UR6, 0x3 ;  /* 0x0000000603007c11 */ /* 0x000fe4000f8e18ff */
[----:B------:R-:W-:-:S03]  /*2fe0*/  SHF.L.U32 R8, R4, 0x1f, RZ ;  /* 0x0000001f04087819 */ /* 0x000fc600000006ff */
[----:B------:R-:W-:Y:S01]  /*2ff0*/  VIADD R9, R0, 0xe0 ;  /* 0x000000e000097836 */ /* 0x000fe20000000000 */
[----:B------:R-:W1:Y:S02]  /*3000*/  SYNCS.PHASECHK.TRANS64.TRYWAIT P0, [R0+URZ+0xd0], R8 ;  /* 0x0000d008000075a7 */ /* 0x000e6400080011ff */
[----:B-1----:R-:W-:Y:S05]  /*3010*/  @!P0 BRA `(.L_x_50) ;  /* 0x0000009400888947 */ /* 0x002fea0003800000 */
.L_x_193:
[----:B------:R-:W-:Y:S01]  /*3020*/  ULEA UR4, UR5, UR6, 0x3 ;  /* 0x0000000605047291 */ /* 0x000fe2000f8e18ff */
[----:B-1----:R-:W-:Y:S01]  /*3030*/  PRMT R0, RZ, 0x654, R9 ;  /* 0x00000654ff007816 */ /* 0x002fe20000000009 */
[----:B------:R-:W-:Y:S01]  /*3040*/  @!P2 IMAD.MOV.U32 R8, RZ, RZ, 0x10 ;  /* 0x00000010ff08a424 */ /* 0x000fe200078e00ff */
[----:B------:R-:W-:Y:S01]  /*3050*/  SHF.L.U32 R9, R12, 0x1f, RZ ;  /* 0x0000001f0c097819 */ /* 0x000fe200000006ff */
[----:B------:R-:W-:Y:S01]  /*3060*/  UIADD3 UR7, UPT, UPT, UR4, 0x70, URZ ;  /* 0x0000007004077890 */ /* 0x000fe2000fffe0ff */
[----:B------:R1:W-:Y:S05]  /*3070*/  SYNCS.ARRIVE.TRANS64.RED.A1T0 RZ, [R0+URZ], RZ ;  /* 0x000000ff00ff79a7 */ /* 0x0003ea00081004ff */
[----:B------:R-:W-:Y:S01]  /*3080*/  IMAD.U32 R10, RZ, RZ, UR7 ;  /* 0x00000007ff0a7e24 */ /* 0x000fe2000f8e00ff */
[----:B------:R-:W2:Y:S04]  /*3090*/  SYNCS.PHASECHK.TRANS64.TRYWAIT P0, [UR4+0x80], R9 ;  /* 0x00008009ff0075a7 */ /* 0x000ea80008001104 */
[----:B------:R-:W-:Y:S01]  /*30a0*/  PRMT R10, R5, 0x654, R10 ;  /* 0x00000654050a7816 */ /* 0x000fe2000000000a */
[----:B-12---:R-:W-:Y:S06]  /*30b0*/  @!P0 BRA `(.L_x_51) ;  /* 0x0000009400748947 */ /* 0x006fec0003800000 */
.L_x_195:
[----:B------:R-:W-:Y:S01]  /*30c0*/  ULEA UR8, UR5, UR6, 0x4 ;  /* 0x0000000605087291 */ /* 0x000fe2000f8e20ff */
[----:B------:R-:W-:Y:S01]  /*30d0*/  SEL R2, R10, R2, !P2 ;  /* 0x000000020a027207 */ /* 0x000fe20005000000 */
[----:B------:R-:W-:Y:S01]  /*30e0*/  UIADD3 UR9, UPT, UPT, UR4, 0x70, URZ ;  /* 0x0000007004097890 */ /* 0x000fe2000fffe0ff */
[----:B-1----:R-:W-:Y:S01]  /*30f0*/  LEA R0, R7, UR6, 0x3 ;  /* 0x0000000607007c11 */ /* 0x002fe2000f8e18ff */
[----:B------:R-:W-:Y:S01]  /*3100*/  UIADD3 UR8, UPT, UPT, UR8, 0x100, URZ ;  /* 0x0000010008087890 */ /* 0x000fe2000fffe0ff */
[----:B------:R1:W-:Y:S01]  /*3110*/  @!P2 SYNCS.ARRIVE.TRANS64.RED RZ, [R2+URZ], R8 ;  /* 0x0000000802ffa9a7 */ /* 0x0003e200080004ff */
[----:B------:R-:W-:Y:S01]  /*3120*/  UIADD3 UR4, UPT, UPT, UR5, 0x1, URZ ;  /* 0x0000000105047890 */ /* 0x000fe2000fffe0ff */
[----:B------:R-:W-:-:S03]  /*3130*/  VIADD R3, R3, 0x1 ;  /* 0x0000000103037836 */ /* 0x000fc60000000000 */
[----:B------:R-:W-:Y:S02]  /*3140*/  UISETP.NE.AND UP0, UPT, UR4, 0x2, UPT ;  /* 0x000000020400788c */ /* 0x000fe4000bf05270 */
[----:B------:R-:W-:Y:S01]  /*3150*/  ISETP.NE.AND P0, PT, R3, 0x2, PT ;  /* 0x000000020300780c */ /* 0x000fe20003f05270 */
[----:B------:R-:W-:Y:S06]  /*3160*/  UGETNEXTWORKID.BROADCAST [UR8], [UR9] ;  /* 0x00000000080073ca */ /* 0x000fec0008000100 */
[----:B------:R-:W-:Y:S02]  /*3170*/  USEL UR7, URZ, 0x1, UP0 ;  /* 0x00000001ff077887 */ /* 0x000fe40008000000 */
[----:B------:R-:W-:-:S04]  /*3180*/  USEL UR5, UR4, URZ, UP0 ;  /* 0x000000ff04057287 */ /* 0x000fc80008000000 */
[----:B------:R-:W-:Y:S02]  /*3190*/  LOP3.LUT R12, R12, UR7, RZ, 0x3c, !PT ;  /* 0x000000070c0c7c12 */ /* 0x000fe4000f8e3cff */
[----:B-1----:R-:W-:-:S04]  /*31a0*/  SHF.L.U32 R8, R6, 0x1f, RZ ;  /* 0x0000001f06087819 */ /* 0x002fc800000006ff */
[----:B------:R-:W1:Y:S02]  /*31b0*/  SYNCS.PHASECHK.TRANS64.TRYWAIT P1, [R0+URZ+0x70], R8 ;  /* 0x00007008000075a7 */ /* 0x000e6400080211ff */
[----:B-1----:R-:W-:Y:S05]  /*31c0*/  @!P1 BRA `(.L_x_52) ;  /* 0x0000009400489947 */ /* 0x002fea0003800000 */
.L_x_196:
[----:B-1----:R-:W-:Y:S01]  /*31d0*/  LEA R8, R7, UR6, 0x4 ;  /* 0x0000000607087c11 */ /* 0x002fe2000f8e20ff */
[----:B------:R-:W-:Y:S01]  /*31e0*/  VIADD R0, R0, 0x80 ;  /* 0x0000008000007836 */ /* 0x000fe20000000000 */
[----:B------:R-:W-:Y:S01]  /*31f0*/  SEL R3, R3, RZ, P0 ;  /* 0x000000ff03037207 */ /* 0x000fe20000000000 */
[----:B------:R-:W-:-:S03]  /*3200*/  VIADD R7, R7, 0x1 ;  /* 0x0000000107077836 */ /* 0x000fc60000000000 */
[----:B------:R-:W1:Y:S01]  /*3210*/  LDS.128 R8, [R8+0x100] ;  /* 0x0001000008087984 */ /* 0x000e620000000c00 */
[----:B------:R-:W-:Y:S02]  /*3220*/  PRMT R0, RZ, 0x654, R0 ;  /* 0x00000654ff007816 */ /* 0x000fe40000000000 */
[C---:B------:R-:W-:Y:S01]  /*3230*/  ISETP.NE.AND P1, PT, R7.reuse, 0x2, PT ;  /* 0x000000020700780c */ /* 0x040fe20003f25270 */
[----:B------:R-:W-:Y:S01]  /*3240*/  @!PT LDS RZ, [RZ] ;  /* 0x00000000fffff984 */ /* 0x000fe20000000800 */
[----:B------:R-:W-:Y:S01]  /*3250*/  @!PT LDS RZ, [RZ] ;  /* 0x00000000fffff984 */ /* 0x000fe20000000800 */
[----:B------:R-:W-:Y:S01]  /*3260*/  @!PT LDS RZ, [RZ] ;  /* 0x00000000fffff984 */ /* 0x000fe20000000800 */
[----:B------:R-:W-:Y:S01]  /*3270*/  @!PT LDS RZ, [RZ] ;  /* 0x00000000fffff984 */ /* 0x000fe20000000800 */
[----:B------:R2:W-:Y:S06]  /*3280*/  MEMBAR.ALL.CTA ;  /* 0x0000000000007992 */ /* 0x0005ec0000008000 */
[----:B--2---:R-:W2:Y:S01]  /*3290*/  FENCE.VIEW.ASYNC.S ;  /* 0x00000000000073c6 */ /* 0x004ea20000000000 */
[----:B------:R-:W-:Y:S01]  /*32a0*/  SEL R7, R7, RZ, P1 ;  /* 0x000000ff07077207 */ /* 0x000fe20000800000 */
[----:B--2---:R2:W-:Y:S01]  /*32b0*/  SYNCS.ARRIVE.TRANS64.RED.A1T0 RZ, [R0+URZ], RZ ;  /* 0x000000ff00ff79a7 */ /* 0x0045e200081004ff */
[----:B-1----:R-:W-:-:S02]  /*32c0*/  LOP3.LUT P3, RZ, R10, 0x1, RZ, 0xc0, !PT ;  /* 0x000000010aff7812 */ /* 0x002fc4000786c0ff */
[----:B------:R-:W-:-:S04]  /*32d0*/  SEL R8, RZ, 0x1, P1 ;  /* 0x00000001ff087807 */ /* 0x000fc80000800000 */
[----:B------:R-:W-:Y:S02]  /*32e0*/  LOP3.LUT R6, R6, R8, RZ, 0x3c, !PT ;  /* 0x0000000806067212 */ /* 0x000fe400078e3cff */
[----:B--2---:R-:W-:-:S04]  /*32f0*/  SEL R0, RZ, 0x1, P0 ;  /* 0x00000001ff007807 */ /* 0x004fc80000000000 */
[----:B------:R-:W-:Y:S01]  /*3300*/  LOP3.LUT R4, R4, R0, RZ, 0x3c, !PT ;  /* 0x0000000004047212 */ /* 0x000fe200078e3cff */
[----:B------:R-:W-:Y:S06]  /*3310*/  @P3 BRA `(.L_x_53) ;  /* 0xfffffffc002c3947 */ /* 0x000fec000383ffff */
[----:B------:R-:W-:Y:S01]  /*3320*/  ULEA UR4, UR5, UR6, 0x3 ;  /* 0x0000000605047291 */ /* 0x000fe2000f8e18ff */
[----:B------:R-:W-:-:S08]  /*3330*/  SHF.L.U32 R2, R12, 0x1f, RZ ;  /* 0x0000001f0c027819 */ /* 0x000fd000000006ff */
[----:B------:R-:W1:Y:S02]  /*3340*/  SYNCS.PHASECHK.TRANS64 P0, [UR4+0x80], R2 ;  /* 0x00008002ff0075a7 */ /* 0x000e640008001004 */
[----:B-1----:R-:W-:Y:S05]  /*3350*/  @P0 BRA `(.L_x_54) ;  /* 0x0000000000080947 */ /* 0x002fea0003800000 */
[----:B------:R-:W1:Y:S02]  /*3360*/  SYNCS.PHASECHK.TRANS64.TRYWAIT P0, [UR4+0x80], R2 ;  /* 0x00008002ff0075a7 */ /* 0x000e640008001104 */
[----:B-1----:R-:W-:Y:S05]  /*3370*/  @!P0 BRA `(.L_x_55) ;  /* 0x0000009000f08947 */ /* 0x002fea0003800000 */
.L_x_54:
[----:B------:R-:W-:-:S04]  /*3380*/  UIADD3 UR7, UPT, UPT, UR5, 0x1, URZ ;  /* 0x0000000105077890 */ /* 0x000fc8000fffe0ff */
[----:B------:R-:W-:-:S04]  /*3390*/  UISETP.NE.AND UP0, UPT, UR7, 0x2, UPT ;  /* 0x000000020700788c */ /* 0x000fc8000bf05270 */
[----:B------:R-:W-:Y:S02]  /*33a0*/  USEL UR8, URZ, 0x1, UP0 ;  /* 0x00000001ff087887 */ /* 0x000fe40008000000 */
[----:B------:R-:W-:-:S04]  /*33b0*/  USEL UR7, UR7, URZ, UP0 ;  /* 0x000000ff07077287 */ /* 0x000fc80008000000 */
[----:B------:R-:W-:Y:S01]  /*33c0*/  ULEA UR7, UR7, UR6, 0x3 ;  /* 0x0000000607077291 */ /* 0x000fe2000f8e18ff */
[----:B-1----:R-:W-:-:S04]  /*33d0*/  LOP3.LUT R2, R12, UR8, RZ, 0x3c, !PT ;  /* 0x000000080c027c12 */ /* 0x002fc8000f8e3cff */
[----:B------:R-:W-:-:S04]  /*33e0*/  SHF.L.U32 R0, R2, 0x1f, RZ ;  /* 0x0000001f02007819 */ /* 0x000fc800000006ff */
[----:B------:R-:W1:Y:S02]  /*33f0*/  SYNCS.PHASECHK.TRANS64 P0, [UR7+0x80], R0 ;  /* 0x00008000ff0075a7 */ /* 0x000e640008001007 */
[----:B-1----:R-:W-:Y:S05]  /*3400*/  @P0 EXIT ;  /* 0x000000000000094d */ /* 0x002fea0003800000 */
[----:B------:R-:W-:Y:S02]  /*3410*/  SHF.L.U32 R2, R2, 0x1f, RZ ;  /* 0x0000001f02027819 */ /* 0x000fe400000006ff */
[----:B------:R-:W-:-:S07]  /*3420*/  MOV R0, UR7 ;  /* 0x0000000700007c02 */ /* 0x000fce0008000f00 */
.L_x_56:
[----:B-1----:R1:W2:Y:S02]  /*3430*/  SYNCS.PHASECHK.TRANS64.TRYWAIT P0, [R0+URZ+0x80], R2 ;  /* 0x00008002000075a7 */ /* 0x0022a400080011ff */
[----:B--2---:R-:W-:Y:S05]  /*3440*/  @!P0 NANOSLEEP.SYNCS 0x989680 ;  /* 0x009896800000895d */ /* 0x004fea0003900000 */
[----:B------:R-:W2:Y:S02]  /*3450*/  @!P0 SYNCS.PHASECHK.TRANS64 P0, [R0+URZ+0x80], R2 ;  /* 0x00008002000085a7 */ /* 0x000ea400080010ff */
[----:B--2---:R-:W-:Y:S05]  /*3460*/  @P0 EXIT ;  /* 0x000000000000094d */ /* 0x004fea0003800000 */
[----:B------:R-:W-:Y:S05]  /*3470*/  BRA `(.L_x_56) ;  /* 0xfffffffc00ec7947 */ /* 0x000fea000383ffff */
.L_x_49:
[----:B------:R-:W-:Y:S05]  /*3480*/  BRA.U UP4, `(.L_x_57) ;  /* 0x00000019044c7547 */ /* 0x000fea000b800000 */
[----:B------:R-:W-:Y:S01]  /*3490*/  UMOV UR4, 0x40 ;  /* 0x0000004000047882 */ /* 0x000fe20000000000 */
[----:B------:R-:W-:Y:S01]  /*34a0*/  NOP ;  /* 0x0000000000007918 */ /* 0x000fe20000000000 */
[----:B------:R-:W-:Y:S01]  /*34b0*/  ULEA UR5, UR61, UR4, 0x18 ;  /* 0x000000043d057291 */ /* 0x000fe2000f8ec0ff */
[----:B------:R-:W-:Y:S02]  /*34c0*/  UMOV UR6, 0x400 ;  /* 0x0000040000067882 */ /* 0x000fe40000000000 */
[----:B------:R-:W-:-:S06]  /*34d0*/  ULEA UR6, UR61, UR6, 0x18 ;  /* 0x000000063d067291 */ /* 0x000fcc000f8ec0ff */
[----:B------:R-:W1:Y:S02]  /*34e0*/  LDS.U8 R5, [UR5+0x1c] ;  /* 0x00001c05ff057984 */ /* 0x000e640008000000 */
[----:B-1----:R-:W-:-:S13]  /*34f0*/  ISETP.NE.AND P0, PT, R5, RZ, PT ;  /* 0x000000ff0500720c */ /* 0x002fda0003f05270 */
[----:B------:R-:W-:Y:S05]  /*3500*/  @P0 BRA `(.L_x_58) ;  /* 0x0000000400180947 */ /* 0x000fea0003800000 */
[----:B------:R-:W-:Y:S01]  /*3510*/  R2UR UR4, R2 ;  /* 0x00000000020472ca */ /* 0x000fe200000e0000 */
[----:B------:R-:W-:-:S12]  /*3520*/  UIADD3 UR7, UPT, UPT, UR5, 0x8, URZ ;  /* 0x0000000805077890 */ /* 0x000fd8000fffe0ff */
[----:B------:R-:W-:-:S09]  /*3530*/  UISETP.NE.U32.AND UP1, UPT, UR4, 0x1, UPT ;  /* 0x000000010400788c */ /* 0x000fd2000bf25070 */
[----:B------:R-:W-:Y:S05]  /*3540*/  BRA.U !UP1, `(.L_x_59) ;  /* 0x0000000109a47547 */ /* 0x000fea000b800000 */
[----:B------:R-:W-:Y:S01]  /*3550*/  ELECT P0, URZ, PT ;  /* 0x0000000000ff782f */ /* 0x000fe20003800000 */
[----:B------:R-:W-:-:S12]  /*3560*/  BSSY B0, `(.L_x_59) ;  /* 0x0000027000007945 */ /* 0x000fd80003800000 */
[----:B------:R-:W-:Y:S05]  /*3570*/  @!P0 BRA `(.L_x_60) ;  /* 0x0000000000948947 */ /* 0x000fea0003800000 */
[----:B------:R-:W-:-:S05]  /*3580*/  UMOV UR4, 0x10 ;  /* 0x0000001000047882 */ /* 0x000fca0000000000 */
[----:B------:R-:W-:Y:S04]  /*3590*/  DEPBAR.LE SB1, 0x36 ;  /* 0x00009d800000791a */ /* 0x000fe80000000000 */
[----:B------:R-:W1:Y:S02]  /*35a0*/  UTCATOMSWS.2CTA.FIND_AND_SET.ALIGN UP0, UR4, UR4 ;  /* 0x00000004000475e3 */ /* 0x000e640008200800 */
[----:B-1----:R-:W-:Y:S01]  /*35b0*/  MOV R12, UR4 ;  /* 0x00000004000c7c02 */ /* 0x002fe20008000f00 */
[----:B------:R-:W-:Y:S06]  /*35c0*/  BRA.U UP0, `(.L_x_61) ;  /* 0x0000000100187547 */ /* 0x000fec000b800000 */
.L_x_62:
[----:B------:R-:W-:Y:S05]  /*35d0*/  NANOSLEEP 0x64 ;  /* 0x000000640000795d */ /* 0x000fea0003800000 */
[----:B------:R-:W-:-:S05]  /*35e0*/  UMOV UR4, 0x10 ;  /* 0x0000001000047882 */ /* 0x000fca0000000000 */
[----:B------:R-:W-:Y:S04]  /*35f0*/  DEPBAR.LE SB1, 0x36 ;  /* 0x00009d800000791a */ /* 0x000fe80000000000 */
[----:B------:R-:W1:Y:S02]  /*3600*/  UTCATOMSWS.2CTA.FIND_AND_SET.ALIGN UP0, UR4, UR4 ;  /* 0x00000004000475e3 */ /* 0x000e640008200800 */
[----:B-1----:R-:W-:Y:S01]  /*3610*/  MOV R12, UR4 ;  /* 0x00000004000c7c02 */ /* 0x002fe20008000f00 */
[----:B------:R-:W-:Y:S05]  /*3620*/  BRA.U !UP0, `(.L_x_62) ;  /* 0xfffffffd08e87547 */ /* 0x000fea000b83ffff */
.L_x_61:
[----:B------:R-:W1:Y:S01]  /*3630*/  LDS R8, [UR5+0x10] ;  /* 0x00001005ff087984 */ /* 0x000e620008000800 */
[----:B------:R-:W-:Y:S01]  /*3640*/  R2UR UR4, R0 ;  /* 0x00000000000472ca */ /* 0x000fe200000e0000 */
[----:B------:R-:W-:-:S04]  /*3650*/  IMAD.U32 R5, RZ, RZ, UR6 ;  /* 0x00000006ff057e24 */ /* 0x000fc8000f8e00ff */
[----:B------:R-:W-:-:S08]  /*3660*/  VIADD R5, R5, 0x120 ;  /* 0x0000012005057836 */ /* 0x000fd00000000000 */
[----:B------:R-:W-:Y:S02]  /*3670*/  MOV R6, UR4 ;  /* 0x0000000400067c02 */ /* 0x000fe40008000f00 */
[----:B-1----:R-:W-:-:S04]  /*3680*/  SHF.L.U32 R8, R8, 0x1f, RZ ;  /* 0x0000001f08087819 */ /* 0x002fc800000006ff */
[----:B------:R-:W1:Y:S02]  /*3690*/  SYNCS.PHASECHK.TRANS64.TRYWAIT P0, [UR5+0x8], R8 ;  /* 0x00000808ff0075a7 */ /* 0x000e640008001105 */
[----:B-1----:R-:W-:Y:S05]  /*36a0*/  @P0 BRA `(.L_x_63) ;  /* 0x0000000000080947 */ /* 0x002fea0003800000 */
[----:B------:R-:W1:Y:S02]  /*36b0*/  SYNCS.PHASECHK.TRANS64.TRYWAIT P0, [UR5+0x8], R8 ;  /* 0x00000808ff0075a7 */ /* 0x000e640008001105 */
[----:B-1----:R-:W-:Y:S05]  /*36c0*/  @!P0 BRA `(.L_x_64) ;  /* 0x0000009000348947 */ /* 0x002fea0003800000 */
.L_x_63:
[----:B------:R-:W-:Y:S01]  /*36d0*/  R2UR UR4, R0 ;  /* 0x00000000000472ca */ /* 0x000fe200000e0000 */
[----:B------:R-:W-:Y:S01]  /*36e0*/  IMAD.MOV.U32 R10, RZ, RZ, 0xffff ;  /* 0x0000ffffff0a7424 */ /* 0x000fe200078e00ff */
[----:B------:R-:W-:Y:S01]  /*36f0*/  PRMT R6, R6, 0x654, R5 ;  /* 0x0000065406067816 */ /* 0x000fe20000000005 */
[----:B------:R-:W-:Y:S02]  /*3700*/  HFMA2 R5, -RZ, RZ, 0, 5.9604644775390625e-08 ;  /* 0x00000001ff057431 */ /* 0x000fe400000001ff */
[----:B-1----:R-:W-:Y:S02]  /*3710*/  IMAD.MOV.U32 R8, RZ, RZ, 0x4 ;  /* 0x00000004ff087424 */ /* 0x002fe400078e00ff */
[----:B------:R-:W-:Y:S01]  /*3720*/  IMAD.SHL.U32 R11, R12, 0x20, RZ ;  /* 0x000000200c0b7824 */ /* 0x000fe200078e00ff */
[----:B------:R-:W-:-:S05]  /*3730*/  SHF.L.U32 R10, R10, R12, RZ ;  /* 0x0000000c0a0a7219 */ /* 0x000fca00000006ff */
[----:B------:R-:W-:Y:S01]  /*3740*/  UPRMT UR4, UR4, 0x654, UR7 ;  /* 0x0000065404047896 */ /* 0x000fe20008000007 */
[----:B------:R-:W-:-:S05]  /*3750*/  SHF.L.U32 R9, R5, R12, RZ ;  /* 0x0000000c05097219 */ /* 0x000fca00000006ff */
[----:B------:R-:W-:-:S03]  /*3760*/  MOV R7, UR4 ;  /* 0x0000000400077c02 */ /* 0x000fc60008000f00 */
[----:B------:R1:W-:Y:S01]  /*3770*/  SYNCS.ARRIVE.TRANS64.RED RZ, [UR4], R8 ;  /* 0x00000008ffff79a7 */ /* 0x0003e20008000404 */
[----:B------:R1:W-:Y:S04]  /*3780*/  STS [UR6+0x120], R11 ;  /* 0x0001200bff007988 */ /* 0x0003e80008000806 */
[----:B------:R1:W-:Y:S04]  /*3790*/  STAS [R6.64], R12 ;  /* 0x0000000c06007dbd */ /* 0x0003e8000c0008ff */
[----:B------:R1:W-:Y:S04]  /*37a0*/  ATOMS.OR RZ, [UR5+0x14], R10 ;  /* 0x0000140affff798c */ /* 0x0003e8000b000005 */
[----:B------:R1:W-:Y:S04]  /*37b0*/  ATOMS.OR RZ, [UR5+0x18], R9 ;  /* 0x00001809ffff798c */ /* 0x0003e8000b000005 */
[----:B------:R1:W-:Y:S02]  /*37c0*/  ATOMS.XOR RZ, [UR5+0x10], R5 ;  /* 0x00001005ffff798c */ /* 0x0003e4000b800005 */
.L_x_60:
[----:B------:R-:W-:Y:S05]  /*37d0*/  BSYNC B0 ;  /* 0x0000000000007941 */ /* 0x000fea0003800000 */
.L_x_59:
[----:B------:R-:W-:Y:S05]  /*37e0*/  BRA.U UP1, `(.L_x_65) ;  /* 0x0000000101707547 */ /* 0x000fea000b800000 */
[----:B------:R-:W-:-:S03]  /*37f0*/  UMOV UR4, 0xffffffff ;  /* 0xffffffff00047882 */ /* 0x000fc60000000000 */
[----:B------:R-:W-:Y:S05]  /*3800*/  BRA.DIV UR4, `(.L_x_66) ;  /* 0x0000008e04fc7947 */ /* 0x000fea000b800000 */
[----:B------:R-:W-:-:S13]  /*3810*/  ELECT P0, URZ, PT ;  /* 0x0000000000ff782f */ /* 0x000fda0003800000 */
.L_x_200:
[----:B------:R-:W-:Y:S05]  /*3820*/  @!P0 BRA `(.L_x_65) ;  /* 0x0000000000608947 */ /* 0x000fea0003800000 */
[----:B-1----:R-:W1:Y:S02]  /*3830*/  LDS R6, [UR5+0x10] ;  /* 0x00001005ff067984 */ /* 0x002e640008000800 */
[----:B-1----:R-:W-:-:S04]  /*3840*/  SHF.L.U32 R6, R6, 0x1f, RZ ;  /* 0x0000001f06067819 */ /* 0x002fc800000006ff */
[----:B------:R-:W1:Y:S02]  /*3850*/  SYNCS.PHASECHK.TRANS64.TRYWAIT P0, [UR5+0x8], R6 ;  /* 0x00000806ff0075a7 */ /* 0x000e640008001105 */
[----:B-1----:R-:W-:Y:S05]  /*3860*/  @P0 BRA `(.L_x_67) ;  /* 0x0000000000080947 */ /* 0x002fea0003800000 */
[----:B------:R-:W1:Y:S02]  /*3870*/  SYNCS.PHASECHK.TRANS64.TRYWAIT P0, [UR5+0x8], R6 ;  /* 0x00000806ff0075a7 */ /* 0x000e640008001105 */
[----:B-1----:R-:W-:Y:S05]  /*3880*/  @!P0 BRA `(.L_x_68) ;  /* 0x0000009000008947 */ /* 0x002fea0003800000 */
.L_x_67:
[----:B------:R-:W2:Y:S01]  /*3890*/  LDS R8, [UR6+0x120] ;  /* 0x00012006ff087984 */ /* 0x000ea20008000800 */
[----:B------:R-:W-:Y:S01]  /*38a0*/  R2UR UR4, R0 ;  /* 0x00000000000472ca */ /* 0x000fe200000e0000 */
[----:B-1----:R-:W-:Y:S02]  /*38b0*/  IMAD.MOV.U32 R6, RZ, RZ, 0xffff ;  /* 0x0000ffffff067424 */ /* 0x002fe400078e00ff */
[----:B------:R-:W-:-:S10]  /*38c0*/  IMAD.MOV.U32 R5, RZ, RZ, 0x1 ;  /* 0x00000001ff057424 */ /* 0x000fd400078e00ff */
[----:B------:R-:W-:Y:S01]  /*38d0*/  UPRMT UR4, UR4, 0x654, UR7 ;  /* 0x0000065404047896 */ /* 0x000fe20008000007 */
[----:B--2---:R-:W-:Y:S01]  /*38e0*/  IMAD.SHL.U32 R7, R8, 0x20, RZ ;  /* 0x0000002008077824 */ /* 0x004fe200078e00ff */
[-C--:B------:R-:W-:Y:S02]  /*38f0*/  SHF.L.U32 R6, R6, R8.reuse, RZ ;  /* 0x0000000806067219 */ /* 0x080fe400000006ff */
[----:B------:R-:W-:Y:S02]  /*3900*/  SHF.L.U32 R8, R5, R8, RZ ;  /* 0x0000000805087219 */ /* 0x000fe400000006ff */
[----:B------:R2:W-:Y:S04]  /*3910*/  STS [UR6+0x120], R7 ;  /* 0x00012007ff007988 */ /* 0x0005e80008000806 */
[----:B------:R2:W-:Y:S04]  /*3920*/  ATOMS.OR RZ, [UR5+0x14], R6 ;  /* 0x00001406ffff798c */ /* 0x0005e8000b000005 */
[----:B------:R2:W-:Y:S01]  /*3930*/  ATOMS.OR RZ, [UR5+0x18], R8 ;  /* 0x00001808ffff798c */ /* 0x0005e2000b000005 */
[----:B------:R-:W-:Y:S03]  /*3940*/  SYNCS.ARRIVE.TRANS64.RED.A1T0 RZ, [UR4], RZ ;  /* 0x000000ffffff79a7 */ /* 0x000fe60008100404 */
[----:B------:R2:W-:Y:S01]  /*3950*/  ATOMS.XOR RZ, [UR5+0x10], R5 ;  /* 0x00001005ffff798c */ /* 0x0005e2000b800005 */
[----:B------:R-:W-:Y:S05]  /*3960*/  BRA `(.L_x_65) ;  /* 0x0000000000107947 */ /* 0x000fea0003800000 */
.L_x_58:
[----:B------:R-:W-:Y:S02]  /*3970*/  MOV R5, 0xffffffff ;  /* 0xffffffff00057802 */ /* 0x000fe40000000f00 */
[----:B------:R-:W-:-:S03]  /*3980*/  MOV R6, 0x39b0 ;  /* 0x000039b000067802 */ /* 0x000fc60000000f00 */
[----:B------:R1:W-:Y:S04]  /*3990*/  STS [UR6+0x120], R5 ;  /* 0x00012005ff007988 */ /* 0x0003e80008000806 */
[----:B-1---5:R-:W-:Y:S05]  /*39a0*/  CALL.REL.NOINC `($__internal_1_$__cuda_sm10x_tcgen05_guardrail_trap_phase_invalid_during_alloc) ;  /* 0x0000009800847944 */ /* 0x022fea0003c00000 */
.L_x_65:
[----:B------:R-:W-:Y:S05]  /*39b0*/  WARPSYNC.ALL ;  /* 0x0000000000007948 */ /* 0x000fea0003800000 */
[----:B------:R-:W3:Y:S01]  /*39c0*/  S2UR UR4, SR_CgaCtaId ;  /* 0x00000000000479c3 */ /* 0x000ee20000008800 */
[----:B------:R-:W-:Y:S01]  /*39d0*/  UMOV UR62, 0x400 ;  /* 0x00000400003e7882 */ /* 0x000fe20000000000 */
[----:B------:R-:W4:Y:S01]  /*39e0*/  LDCU UR7, c[0x0][0x38c] ;  /* 0x00007180ff0777ac */ /* 0x000f220008000800 */
[----:B------:R-:W-:Y:S01]  /*39f0*/  LOP3.LUT R3, R3, 0xffff, RZ, 0xc0, !PT ;  /* 0x0000ffff03037812 */ /* 0x000fe200078ec0ff */
[----:B-1----:R-:W-:Y:S01]  /*3a00*/  IMAD.MOV.U32 R11, RZ, RZ, 0x1 ;  /* 0x00000001ff0b7424 */ /* 0x002fe200078e00ff */
[----:B------:R-:W-:Y:S01]  /*3a10*/  R2UR UR5, R2 ;  /* 0x00000000020572ca */ /* 0x000fe200000e0000 */
[----:B------:R-:W-:Y:S01]  /*3a20*/  IMAD.MOV.U32 R10, RZ, RZ, RZ ;  /* 0x000000ffff0a7224 */ /* 0x000fe200078e00ff */
[----:B------:R-:W-:-:S02]  /*3a30*/  LOP3.LUT R4, R4, 0xffff, RZ, 0xc0, !PT ;  /* 0x0000ffff04047812 */ /* 0x000fc400078ec0ff */
[----:B--2---:R-:W-:Y:S01]  /*3a40*/  CS2R R8, SRZ ;  /* 0x0000000000087805 */ /* 0x004fe2000001ff00 */
[----:B------:R-:W-:Y:S01]  /*3a50*/  UMOV UR9, URZ ;  /* 0x000000ff00097c82 */ /* 0x000fe20008000000 */
[----:B------:R-:W-:Y:S01]  /*3a60*/  UMOV UR60, URZ ;  /* 0x000000ff003c7c82 */ /* 0x000fe20008000000 */
[----:B------:R-:W-:Y:S01]  /*3a70*/  R2UR UR65, R4 ;  /* 0x00000000044172ca */ /* 0x000fe200000e0000 */
[----:B------:R-:W-:Y:S01]  /*3a80*/  UMOV UR76, 0x0 ;  /* 0x00000000004c7882 */ /* 0x000fe20000000000 */
[----:B------:R-:W-:Y:S01]  /*3a90*/  UMOV UR77, 0x10200910 ;  /* 0x10200910004d7882 */ /* 0x000fe20000000000 */
[----:B------:R-:W-:Y:S01]  /*3aa0*/  UMOV UR74, 0x0 ;  /* 0x00000000004a7882 */ /* 0x000fe20000000000 */
[----:B------:R-:W-:Y:S01]  /*3ab0*/  UMOV UR75, 0x10200910 ;  /* 0x10200910004b7882 */ /* 0x000fe20000000000 */
[----:B------:R-:W-:Y:S01]  /*3ac0*/  UMOV UR72, 0x0 ;  /* 0x0000000000487882 */ /* 0x000fe20000000000 */
[----:B------:R-:W-:Y:S01]  /*3ad0*/  UMOV UR73, 0x10200910 ;  /* 0x1020091000497882 */ /* 0x000fe20000000000 */
[----:B------:R-:W-:-:S02]  /*3ae0*/  UISETP.NE.AND UP3, UPT, UR5, URZ, UPT ;  /* 0x000000ff0500728c */ /* 0x000fc4000bf65270 */
[----:B----4-:R-:W-:Y:S01]  /*3af0*/  UIADD3 UR7, UPT, UPT, UR7, 0x7f, URZ ;  /* 0x0000007f07077890 */ /* 0x010fe2000fffe0ff */
[----:B------:R-:W-:Y:S01]  /*3b00*/  UMOV UR70, 0x0 ;  /* 0x0000000000467882 */ /* 0x000fe20000000000 */
[----:B------:R-:W-:Y:S01]  /*3b10*/  UMOV UR71, 0x10200910 ;  /* 0x1020091000477882 */ /* 0x000fe20000000000 */
[----:B---3--:R-:W-:Y:S01]  /*3b20*/  ULEA UR62, UR4, UR62, 0x18 ;  /* 0x0000003e043e7291 */ /* 0x008fe2000f8ec0ff */
[----:B------:R-:W-:Y:S02]  /*3b30*/  UMOV UR68, 0x0 ;  /* 0x0000000000447882 */ /* 0x000fe40000000000 */
[----:B------:R-:W-:Y:S01]  /*3b40*/  UMOV UR4, URZ ;  /* 0x000000ff00047c82 */ /* 0x000fe20008000000 */
[----:B------:R-:W-:Y:S01]  /*3b50*/  UIADD3 UR6, UPT, UPT, UR62, 0x8400, URZ ;  /* 0x000084003e067890 */ /* 0x000fe2000fffe0ff */
[----:B------:R-:W-:Y:S01]  /*3b60*/  IMAD.U32 R14, RZ, RZ, UR4 ;  /* 0x00000004ff0e7e24 */ /* 0x000fe2000f8e00ff */
[----:B------:R-:W-:Y:S02]  /*3b70*/  USHF.R.S32.HI UR4, URZ, 0x1f, UR7 ;  /* 0x0000001fff047899 */ /* 0x000fe40008011407 */
[----:B------:R-:W-:-:S02]  /*3b80*/  UIADD3 UR5, UPT, UPT, UR62, 0x28400, URZ ;  /* 0x000284003e057890 */ /* 0x000fc4000fffe0ff */
[----:B------:R-:W-:Y:S02]  /*3b90*/  ULEA.HI UR4, UR4, UR7, URZ, 0x7 ;  /* 0x0000000704047291 */ /* 0x000fe4000f8f38ff */
[----:B------:R-:W-:Y:S02]  /*3ba0*/  USHF.R.U32.HI UR6, URZ, 0x4, UR6 ;  /* 0x00000004ff067899 */ /* 0x000fe40008011606 */
[----:B------:R-:W-:Y:S02]  /*3bb0*/  USHF.R.S32.HI UR8, URZ, 0x7, UR4 ;  /* 0x00000007ff087899 */ /* 0x000fe40008011404 */
[----:B------:R-:W-:Y:S01]  /*3bc0*/  USHF.R.U32.HI UR5, URZ, 0x4, UR5 ;  /* 0x00000004ff057899 */ /* 0x000fe20008011605 */
[----:B------:R-:W-:Y:S01]  /*3bd0*/  R2UR UR4, R3 ;  /* 0x00000000030472ca */ /* 0x000fe200000e0000 */
[----:B------:R-:W-:Y:S02]  /*3be0*/  UISETP.LT.AND UP0, UPT, UR8, 0x1, UPT ;  /* 0x000000010800788c */ /* 0x000fe4000bf01270 */
[----:B------:R-:W-:Y:S01]  /*3bf0*/  ULOP3.LUT UR6, UR6, 0x3fff, URZ, 0xc0, !UPT ;  /* 0x00003fff06067892 */ /* 0x000fe2000f8ec0ff */
[----:B------:R-:W-:Y:S01]  /*3c00*/  IMAD.U32 R12, RZ, RZ, UR8 ;  /* 0x00000008ff0c7e24 */ /* 0x000fe2000f8e00ff */
[----:B------:R-:W-:-:S02]  /*3c10*/  ULOP3.LUT UR67, UR5, 0x3fff, URZ, 0xc0, !UPT ;  /* 0x00003fff05437892 */ /* 0x000fc4000f8ec0ff */
[----:B------:R-:W-:Y:S02]  /*3c20*/  ULOP3.LUT UR66, UR6, 0x10000, URZ, 0xfc, !UPT ;  /* 0x0001000006427892 */ /* 0x000fe4000f8efcff */
[----:B------:R-:W-:Y:S01]  /*3c30*/  ULOP3.LUT UR67, UR67, 0x10000, URZ, 0xfc, !UPT ;  /* 0x0001000043437892 */ /* 0x000fe2000f8efcff */
[----:B------:R-:W-:-:S03]  /*3c40*/  UMOV UR69, 0x10200910 ;  /* 0x1020091000457882 */ /* 0x000fc60000000000 */
[----:B------:R-:W-:Y:S01]  /*3c50*/  IMAD.U32 R13, RZ, RZ, UR4 ;  /* 0x00000004ff0d7e24 */ /* 0x000fe2000f8e00ff */
[----:B------:R-:W-:Y:S01]  /*3c60*/  NOP ;  /* 0x0000000000007918 */ /* 0x000fe20000000000 */
[----:B------:R-:W-:Y:S06]  /*3c70*/  BAR.ARV 0x6, 0xa0 ;  /* 0x0182800000007b1d */ /* 0x000fec0000002000 */
[----:B------:R-:W1:Y:S02]  /*3c80*/  LDS R5, [UR62+0x120] ;  /* 0x0001203eff057984 */ /* 0x000e640008000800 */
[----:B-1----:R-:W-:-:S13]  /*3c90*/  R2UR UR4, R5 ;  /* 0x00000000050472ca */ /* 0x002fda00000e0000 */
[----:B------:R-:W-:Y:S01]  /*3ca0*/  IMAD.U32 R16, RZ, RZ, UR4 ;  /* 0x00000004ff107e24 */ /* 0x000fe2000f8e00ff */
[----:B------:R-:W-:-:S06]  /*3cb0*/  USEL UR4, UR8, 0x1, !UP0 ;  /* 0x0000000108047887 */ /* 0x000fcc000c000000 */
[----:B------:R-:W-:-:S07]  /*3cc0*/  IMAD.U32 R15, RZ, RZ, UR4 ;  /* 0x00000004ff0f7e24 */ /* 0x000fce000f8e00ff */
.L_x_76:
[C---:B------:R-:W-:Y:S02]  /*3cd0*/  LEA R3, R10.reuse, UR62, 0x3 ;  /* 0x0000003e0a037c11 */ /* 0x040fe4000f8e18ff */
[----:B------:R-:W-:Y:S02]  /*3ce0*/  SHF.L.U32 R4, R9, 0x1f, RZ ;  /* 0x0000001f09047819 */ /* 0x000fe400000006ff */
[----:B------:R-:W-:Y:S02]  /*3cf0*/  LEA R5, R10, UR62, 0x4 ;  /* 0x0000003e0a057c11 */ /* 0x000fe4000f8e20ff */
[----:B------:R-:W1:Y:S02]  /*3d00*/  SYNCS.PHASECHK.TRANS64.TRYWAIT P0, [R3+URZ+0x70], R4 ;  /* 0x00007004030075a7 */ /* 0x000e6400080011ff */
[----:B-1----:R-:W-:Y:S05]  /*3d10*/  @!P0 BRA `(.L_x_69) ;  /* 0x0000008800f48947 */ /* 0x002fea0003800000 */
.L_x_201:
[----:B-1----:R-:W1:Y:S01]  /*3d20*/  LDS.128 R4, [R5+0x100] ;  /* 0x0001000005047984 */ /* 0x002e620000000c00 */
[----:B------:R-:W-:Y:S02]  /*3d30*/  VIADD R3, R3, 0x80 ;  /* 0x0000008003037836 */ /* 0x000fe40000000000 */
[----:B------:R-:W-:Y:S01]  /*3d40*/  VIADD R10, R10, 0x1 ;  /* 0x000000010a0a7836 */ /* 0x000fe20000000000 */
[----:B------:R-:W-:Y:S01]  /*3d50*/  @!PT LDS RZ, [RZ] ;  /* 0x00000000fffff984 */ /* 0x000fe20000000800 */
[----:B------:R-:W-:Y:S01]  /*3d60*/  @!PT LDS RZ, [RZ] ;  /* 0x00000000fffff984 */ /* 0x000fe20000000800 */
[----:B------:R-:W-:Y:S01]  /*3d70*/  @!PT LDS RZ, [RZ] ;  /* 0x00000000fffff984 */ /* 0x000fe20000000800 */
[----:B------:R-:W-:Y:S01]  /*3d80*/  @!PT LDS RZ, [RZ] ;  /* 0x00000000fffff984 */ /* 0x000fe20000000800 */
[----:B------:R2:W-:Y:S06]  /*3d90*/  MEMBAR.ALL.CTA ;  /* 0x0000000000007992 */ /* 0x0005ec0000008000 */
[----:B--2---:R-:W2:Y:S01]  /*3da0*/  FENCE.VIEW.ASYNC.S ;  /* 0x00000000000073c6 */ /* 0x004ea20000000000 */
[----:B------:R-:W-:-:S04]  /*3db0*/  PRMT R3, RZ, 0x654, R3 ;  /* 0x00000654ff037816 */ /* 0x000fc80000000003 */
[----:B--2---:R2:W-:Y:S01]  /*3dc0*/  SYNCS.ARRIVE.TRANS64.RED.A1T0 RZ, [R3+URZ], RZ ;  /* 0x000000ff03ff79a7 */ /* 0x0045e200081004ff */
[----:B-1----:R-:W-:Y:S01]  /*3dd0*/  LOP3.LUT P1, RZ, R6, 0x1, RZ, 0xc0, !PT ;  /* 0x0000000106ff7812 */ /* 0x002fe2000782c0ff */
[----:B--2---:R-:W-:-:S12]  /*3de0*/  BRA.U UP3, `(.L_x_70) ;  /* 0x00000009032c7547 */ /* 0x004fd8000b800000 */
[----:B------:R-:W1:Y:S01]  /*3df0*/  LDCU UR4, c[0x0][0x38c] ;  /* 0x00007180ff0477ac */ /* 0x000e620008000800 */
[----:B------:R-:W-:Y:S02]  /*3e00*/  R2UR UR5, R14 ;  /* 0x000000000e0572ca */ /* 0x000fe400000e0000 */
[----:B------:R-:W-:Y:S02]  /*3e10*/  PLOP3.LUT P2, PT, PT, PT, PT, 0x80, 0x8 ;  /* 0x000000000008781c */ /* 0x000fe40003f4f070 */
[----:B------:R-:W-:Y:S02]  /*3e20*/  SHF.L.U32 R5, R11, 0x1f, RZ ;  /* 0x0000001f0b057819 */ /* 0x000fe400000006ff */
[----:B------:R-:W-:-:S07]  /*3e30*/  R2UR UR6, R16 ;  /* 0x00000000100672ca */ /* 0x000fce00000e0000 */
[----:B------:R-:W-:Y:S02]  /*3e40*/  ULEA UR7, UR5, UR62, 0x3 ;  /* 0x0000003e05077291 */ /* 0x000fe4000f8e18ff */
[----:B-1----:R-:W-:-:S04]  /*3e50*/  UISETP.GE.AND UP0, UPT, UR4, 0x1, UPT ;  /* 0x000000010400788c */ /* 0x002fc8000bf06270 */
[----:B------:R-:W-:Y:S01]  /*3e60*/  IMAD.U32 R4, RZ, RZ, UR7 ;  /* 0x00000007ff047e24 */ /* 0x000fe2000f8e00ff */
[----:B------:R-:W-:Y:S01]  /*3e70*/  ULEA UR8, UR5, UR6, 0x7 ;  /* 0x0000000605087291 */ /* 0x000fe2000f8e38ff */
[----:B------:R-:W-:-:S05]  /*3e80*/  PLOP3.LUT P0, PT, PT, PT, UP0, 0x80, 0x8 ;  /* 0x000000000008781c */ /* 0x000fca0003f0f008 */
[----:B------:R-:W-:-:S08]  /*3e90*/  @UP0 ULEA UR4, UR9, UR62, 0x3 ;  /* 0x0000003e09040291 */ /* 0x000fd0000f8e18ff */
[----:B------:R-:W-:-:S04]  /*3ea0*/  @P0 SHF.L.U32 R3, R8, 0x1f, RZ ;  /* 0x0000001f08030819 */ /* 0x000fc800000006ff */
[----:B------:R1:W2:Y:S01]  /*3eb0*/  @P0 SYNCS.PHASECHK.TRANS64.TRYWAIT P2, [UR4], R3 ;  /* 0x00000003ff0005a7 */ /* 0x0002a20008041104 */
[----:B------:R-:W3:Y:S02]  /*3ec0*/  SYNCS.PHASECHK.TRANS64.TRYWAIT P0, [UR7+0xb0], R5 ;  /* 0x0000b005ff0075a7 */ /* 0x000ee40008001107 */
[----:B-123--:R-:W-:Y:S05]  /*3ed0*/  @!P0 BRA `(.L_x_71) ;  /* 0x0000008800988947 */ /* 0x00efea0003800000 */
.L_x_203:
[----:B------:R-:W-:Y:S01]  /*3ee0*/  UMOV UR64, UR60 ;  /* 0x0000003c00407c82 */ /* 0x000fe20008000000 */
[----:B------:R-:W-:Y:S05]  /*3ef0*/  BRA.U !UP0, `(.L_x_72) ;  /* 0x0000000508d07547 */ /* 0x000fea000b800000 */
[----:B------:R-:W-:Y:S01]  /*3f00*/  R2UR UR4, R15 ;  /* 0x000000000f0472ca */ /* 0x000fe200000e0000 */
[----:B------:R-:W-:Y:S01]  /*3f10*/  UPLOP3.LUT UP2, UPT, UPT, UPT, UPT, 0x40, 0x4 ;  /* 0x000000000004789c */ /* 0x000fe20003f4e870 */
[----:B------:R-:W-:Y:S01]  /*3f20*/  R2UR UR61, R12 ;  /* 0x000000000c3d72ca */ /* 0x000fe200000e0000 */
[----:B------:R-:W-:-:S10]  /*3f30*/  UMOV UR7, UR9 ;  /* 0x0000000900077c82 */ /* 0x000fd40008000000 */
[----:B------:R-:W-:-:S12]  /*3f40*/  UIADD3 UR64, UPT, UPT, UR4, UR60, URZ ;  /* 0x0000003c04407290 */ /* 0x000fd8000fffe0ff */
.L_x_75:
[----:B--2---:R-:W-:Y:S01]  /*3f50*/  ULEA UR5, UR7, UR62, 0x3 ;  /* 0x0000003e07057291 */ /* 0x004fe2000f8e18ff */
[----:B------:R-:W-:Y:S11]  /*3f60*/  @P2 BRA `(.L_x_73) ;  /* 0x00000000000c2947 */ /* 0x000ff60003800000 */
[----:B-1----:R-:W-:Y:S04]  /*3f70*/  SHF.L.U32 R5, R8, 0x1f, RZ ;  /* 0x0000001f08057819 */ /* 0x002fe800000006ff */
[----:B------:R-:W1:Y:S02]  /*3f80*/  SYNCS.PHASECHK.TRANS64.TRYWAIT P0, [UR5], R5 ;  /* 0x00000005ff0075a7 */ /* 0x000e640008001105 */
[----:B-1----:R-:W-:Y:S05]  /*3f90*/  @!P0 BRA `(.L_x_74) ;  /* 0x0000008800848947 */ /* 0x002fea0003800000 */
.L_x_73:
[----:B------:R-:W-:Y:S01]  /*3fa0*/  UISETP.NE.AND UP0, UPT, UR61, 0x1, UPT ;  /* 0x000000013d00788c */ /* 0x000fe2000bf05270 */
[----:B------:R-:W-:Y:S01]  /*3fb0*/  PLOP3.LUT P2, PT, PT, PT, PT, 0x80, 0x8 ;  /* 0x000000000008781c */ /* 0x000fe20003f4f070 */
[----:B------:R-:W-:Y:S01]  /*3fc0*/  UIADD3 UR9, UPT, UPT, UR7, 0x1, URZ ;  /* 0x0000000107097890 */ /* 0x000fe2000fffe0ff */
[----:B------:R-:W-:Y:S01]  /*3fd0*/  MOV.SPILL R6, UR65 ;  /* 0x0000004100067c02 */ /* 0x000fe20009000f00 */
[----:B------:R-:W-:Y:S01]  /*3fe0*/  UIADD3 UR63, UPT, UPT, UR5, 0x10, URZ ;  /* 0x00000010053f7890 */ /* 0x000fe2000fffe0ff */
[----:B-1----:R-:W-:Y:S01]  /*3ff0*/  MOV.SPILL R5, UR64 ;  /* 0x0000004000057c02 */ /* 0x002fe20009000f00 */
[----:B------:R-:W-:Y:S01]  /*4000*/  UISETP.NE.AND UP1, UPT, UR9, 0x2, UPT ;  /* 0x000000020900788c */ /* 0x000fe2000bf25270 */
[----:B------:R-:W-:Y:S01]  /*4010*/  PLOP3.LUT P0, PT, PT, PT, UP0, 0x80, 0x8 ;  /* 0x000000000008781c */ /* 0x000fe20003f0f008 */
[----:B------:R-:W-:Y:S02]  /*4020*/  ULEA UR6, UR7, UR67, 0xb ;  /* 0x0000004307067291 */ /* 0x000fe4000f8e58ff */
[----:B------:R-:W-:Y:S02]  /*4030*/  USEL UR5, URZ, 0x1, UP1 ;  /* 0x00000001ff057887 */ /* 0x000fe40008800000 */
[----:B------:R-:W-:Y:S02]  /*4040*/  USEL UR9, UR9, URZ, UP1 ;  /* 0x000000ff09097287 */ /* 0x000fe40008800000 */
[----:B------:R-:W-:Y:S02]  /*4050*/  ULEA UR4, UR7, UR66, 0xc ;  /* 0x0000004207047291 */ /* 0x000fe4000f8e60ff */
[----:B------:R-:W-:Y:S01]  /*4060*/  @UP0 ULEA UR7, UR9, UR62, 0x3 ;  /* 0x0000003e09070291 */ /* 0x000fe2000f8e18ff */
[----:B------:R-:W-:Y:S01]  /*4070*/  LOP3.LUT R8, R8, UR5, RZ, 0x3c, !PT ;  /* 0x0000000508087c12 */ /* 0x000fe2000f8e3cff */
[----:B------:R-:W-:Y:S02]  /*4080*/  UIADD3 UR20, UPT, UPT, UR6, 0x2, URZ ;  /* 0x0000000206147890 */ /* 0x000fe4000fffe0ff */
[----:B------:R-:W-:Y:S01]  /*4090*/  UIADD3 UR18, UPT, UPT, UR4, 0x2, URZ ;  /* 0x0000000204127890 */ /* 0x000fe2000fffe0ff */
[----:B------:R-:W-:Y:S01]  /*40a0*/  @P0 SHF.L.U32 R3, R8, 0x1f, RZ ;  /* 0x0000001f08030819 */ /* 0x000fe200000006ff */
[----:B------:R-:W-:Y:S02]  /*40b0*/  UIADD3 UR16, UPT, UPT, UR6, 0x4, URZ ;  /* 0x0000000406107890 */ /* 0x000fe4000fffe0ff */
[----:B------:R-:W-:Y:S01]  /*40c0*/  UIADD3 UR10, UPT, UPT, UR4, 0x4, URZ ;  /* 0x00000004040a7890 */ /* 0x000fe2000fffe0ff */
[----:B------:R2:W3:Y:S01]  /*40d0*/  @P0 SYNCS.PHASECHK.TRANS64.TRYWAIT P2, [UR7], R3 ;  /* 0x00000003ff0005a7 */ /* 0x0004e20008041107 */
[----:B------:R-:W-:Y:S02]  /*40e0*/  UIADD3 UR14, UPT, UPT, UR6, 0x6, URZ ;  /* 0x00000006060e7890 */ /* 0x000fe4000fffe0ff */
        /* <DEDUP_REMOVED lines=21> */
[----:B------:R-:W-:Y:S01]  /*4240*/  UIADD3 UR61, UPT, UPT, UR61, -0x1, URZ ;  /* 0xffffffff3d3d7890 */ /* 0x000fe2000fffe0ff */
[----:B------:R-:W-:Y:S01]  /*4250*/  UMOV UR7, 0x40004040 ;  /* 0x4000404000077882 */ /* 0x000fe20000000000 */
[----:B------:R-:W-:Y:S01]  /*4260*/  UMOV UR64, 0x0 ;  /* 0x0000000000407882 */ /* 0x000fe20000000000 */
[----:B------:R-:W-:Y:S01]  /*4270*/  UMOV UR65, 0x10200910 ;  /* 0x1020091000417882 */ /* 0x000fe20000000000 */
[----:B------:R-:W-:Y:S01]  /*4280*/  UMOV UR5, 0x40004040 ;  /* 0x4000404000057882 */ /* 0x000fe20000000000 */
[----:B------:R-:W-:Y:S01]  /*4290*/  UMOV UR21, 0x40004040 ;  /* 0x4000404000157882 */ /* 0x000fe20000000000 */
[----:B------:R1:W-:Y:S01]  /*42a0*/  UTCHMMA.2CTA gdesc[UR4], gdesc[UR6], tmem[UR8], tmem[UR64], idesc[UR65], UP2 ;  /* 0x00ff4006040075ea */ /* 0x0003e20009200008 */
[----:B------:R-:W-:Y:S01]  /*42b0*/  UPLOP3.LUT UP2, UPT, UPT, UPT, UPT, 0x80, 0x8 ;  /* 0x000000000008789c */ /* 0x000fe20003f4f070 */
[----:B------:R-:W-:Y:S01]  /*42c0*/  UMOV UR19, 0x40004040 ;  /* 0x4000404000137882 */ /* 0x000fe20000000000 */
[----:B------:R-:W-:Y:S01]  /*42d0*/  UMOV UR17, 0x40004040 ;  /* 0x4000404000117882 */ /* 0x000fe20000000000 */
[----:B------:R4:W-:Y:S01]  /*42e0*/  UTCHMMA.2CTA gdesc[UR18], gdesc[UR20], tmem[UR8], tmem[UR64], idesc[UR65], UPT ;  /* 0x00ff4014120075ea */ /* 0x0009e2000ba00008 */
        /* <DEDUP_REMOVED lines=19> */
[----:B-1----:R-:W-:Y:S01]  /*4420*/  UMOV UR7, 0x10200910 ;  /* 0x1020091000077882 */ /* 0x002fe20000000000 */
[----:B------:R-:W-:Y:S01]  /*4430*/  UMOV UR35, 0x40004040 ;  /* 0x4000404000237882 */ /* 0x000fe20000000000 */
[----:B------:R-:W-:Y:S01]  /*4440*/  UMOV UR33, 0x40004040 ;  /* 0x4000404000217882 */ /* 0x000fe20000000000 */
[----:B------:R-:W-:Y:S01]  /*4450*/  UMOV UR27, 0x40004040 ;  /* 0x40004040001b7882 */ /* 0x000fe20000000000 */
[----:B------:R-:W-:Y:S01]  /*4460*/  UMOV UR25, 0x40004040 ;  /* 0x4000404000197882 */ /* 0x000fe20000000000 */
[----:B----4-:R-:W-:Y:S02]  /*4470*/  UIADD3 UR20, UPT, UPT, UR4, 0xc02, URZ ;  /* 0x00000c0204147890 */ /* 0x010fe4000fffe0ff */
[----:B------:R-:W-:Y:S02]  /*4480*/  UIADD3 UR18, UPT, UPT, UR6, 0x604, URZ ;  /* 0x0000060406127890 */ /* 0x000fe4000fffe0ff */
[----:B--2---:R-:W-:Y:S02]  /*4490*/  UIADD3 UR16, UPT, UPT, UR4, 0xc04, URZ ;  /* 0x00000c0404107890 */ /* 0x004fe4000fffe0ff */
[----:B------:R-:W-:Y:S01]  /*44a0*/  UIADD3 UR10, UPT, UPT, UR6, 0x606, URZ ;  /* 0x00000606060a7890 */ /* 0x000fe2000fffe0ff */
[----:B------:R-:W-:Y:S01]  /*44b0*/  R2UR.FILL UR65, R6 ;  /* 0x00000000064172ca */ /* 0x000fe200004e0000 */
[----:B------:R-:W-:Y:S01]  /*44c0*/  UMOV UR14, 0x0 ;  /* 0x00000000000e7882 */ /* 0x000fe20000000000 */
[----:B------:R-:W-:Y:S01]  /*44d0*/  UMOV UR15, 0x10200910 ;  /* 0x10200910000f7882 */ /* 0x000fe20000000000 */
[----:B------:R-:W-:Y:S01]  /*44e0*/  UMOV UR12, 0x0 ;  /* 0x00000000000c7882 */ /* 0x000fe20000000000 */
[----:B------:R-:W-:Y:S01]  /*44f0*/  UTCHMMA.2CTA gdesc[UR28], gdesc[UR30], tmem[UR8], tmem[UR14], idesc[UR15], UPT ;  /* 0x00ff0e1e1c0075ea */ /* 0x000fe2000ba00008 */
[----:B------:R-:W-:Y:S01]  /*4500*/  UTCHMMA.2CTA gdesc[UR56], gdesc[UR58], tmem[UR8], tmem[UR14], idesc[UR15], UPT ;  /* 0x00ff0e3a380075ea */ /* 0x000fe2000ba00008 */
[----:B------:R-:W-:Y:S01]  /*4510*/  UMOV UR13, 0x10200910 ;  /* 0x10200910000d7882 */ /* 0x000fe20000000000 */
[----:B------:R-:W-:Y:S01]  /*4520*/  UTCHMMA.2CTA gdesc[UR52], gdesc[UR54], tmem[UR8], tmem[UR14], idesc[UR15], UPT ;  /* 0x00ff0e36340075ea */ /* 0x000fe2000ba00008 */
[----:B------:R-:W-:Y:S01]  /*4530*/  UIADD3 UR4, UPT, UPT, UR4, 0xc06, URZ ;  /* 0x00000c0604047890 */ /* 0x000fe2000fffe0ff */
[----:B------:R-:W-:Y:S01]  /*4540*/  UTCHMMA.2CTA gdesc[UR48], gdesc[UR50], tmem[UR8], tmem[UR12], idesc[UR13], UPT ;  /* 0x00ff0c32300075ea */ /* 0x000fe2000ba00008 */
[----:B------:R-:W-:Y:S01]  /*4550*/  UTCHMMA.2CTA gdesc[UR44], gdesc[UR46], tmem[UR8], tmem[UR12], idesc[UR13], UPT ;  /* 0x00ff0c2e2c0075ea */ /* 0x000fe2000ba00008 */
[----:B------:R-:W-:Y:S01]  /*4560*/  UMOV UR6, 0x0 ;  /* 0x0000000000067882 */ /* 0x000fe20000000000 */
[----:B------:R-:W-:Y:S01]  /*4570*/  UTCHMMA.2CTA gdesc[UR40], gdesc[UR42], tmem[UR8], tmem[UR12], idesc[UR13], UPT ;  /* 0x00ff0c2a280075ea */ /* 0x000fe2000ba00008 */
[----:B------:R1:W-:Y:S01]  /*4580*/  UTCHMMA.2CTA gdesc[UR36], gdesc[UR38], tmem[UR8], tmem[UR6], idesc[UR7], UPT ;  /* 0x00ff0626240075ea */ /* 0x0003e2000ba00008 */
[----:B------:R2:W-:Y:S01]  /*4590*/  UTCHMMA.2CTA gdesc[UR32], gdesc[UR34], tmem[UR8], tmem[UR76], idesc[UR77], UPT ;  /* 0x00ff4c22200075ea */ /* 0x0005e2000ba00008 */
[----:B------:R-:W-:Y:S01]  /*45a0*/  UMOV UR23, 0x40004040 ;  /* 0x4000404000177882 */ /* 0x000fe20000000000 */
[----:B------:R2:W-:Y:S01]  /*45b0*/  UTCHMMA.2CTA gdesc[UR24], gdesc[UR26], tmem[UR8], tmem[UR74], idesc[UR75], UPT ;  /* 0x00ff4a1a180075ea */ /* 0x0005e2000ba00008 */
[----:B------:R-:W-:Y:S01]  /*45c0*/  R2UR.FILL UR64, R5 ;  /* 0x00000000054072ca */ /* 0x000fe200004e0000 */
[----:B------:R2:W-:Y:S01]  /*45d0*/  UTCHMMA.2CTA gdesc[UR20], gdesc[UR22], tmem[UR8], tmem[UR72], idesc[UR73], UPT ;  /* 0x00ff4816140075ea */ /* 0x0005e2000ba00008 */
[----:B------:R2:W-:Y:S01]  /*45e0*/  UTCHMMA.2CTA gdesc[UR16], gdesc[UR18], tmem[UR8], tmem[UR70], idesc[UR71], UPT ;  /* 0x00ff4612100075ea */ /* 0x0005e2000ba00008 */
[----:B------:R2:W-:Y:S01]  /*45f0*/  UTCHMMA.2CTA gdesc[UR4], gdesc[UR10], tmem[UR8], tmem[UR68], idesc[UR69], UPT ;  /* 0x00ff440a040075ea */ /* 0x0005e2000ba00008 */
[----:B------:R2:W-:Y:S09]  /*4600*/  UTCBAR.2CTA.MULTICAST [UR63], URZ, UR65 ;  /* 0x000000ff3f0073e9 */ /* 0x0005f20008200841 */
[----:B------:R-:W-:Y:S01]  /*4610*/  UISETP.NE.AND UP0, UPT, UR60, UR64, UPT ;  /* 0x000000403c00728c */ /* 0x000fe2000bf05270 */
[----:B-1----:R-:W-:Y:S08]  /*4620*/  UMOV UR7, UR9 ;  /* 0x0000000900077c82 */ /* 0x002ff00008000000 */
[----:B---3--:R-:W-:Y:S05]  /*4630*/  BRA.U UP0, `(.L_x_75) ;  /* 0xfffffff900447547 */ /* 0x008fea000b83ffff */
.L_x_72:
[----:B--2---:R-:W-:Y:S01]  /*4640*/  R2UR UR4, R4 ;  /* 0x00000000040472ca */ /* 0x004fe200000e0000 */
[----:B------:R-:W-:Y:S01]  /*4650*/  UMOV UR60, UR64 ;  /* 0x00000040003c7c82 */ /* 0x000fe20008000000 */
[----:B------:R-:W-:-:S11]  /*4660*/  R2UR UR5, R13 ;  /* 0x000000000d0572ca */ /* 0x000fd600000e0000 */
[----:B------:R-:W-:-:S09]  /*4670*/  UIADD3 UR4, UPT, UPT, UR4, 0x90, URZ ;  /* 0x0000009004047890 */ /* 0x000fd2000fffe0ff */
[----:B------:R2:W-:Y:S01]  /*4680*/  UTCBAR.2CTA.MULTICAST [UR4], URZ, UR5 ;  /* 0x000000ff040073e9 */ /* 0x0005e20008200805 */
[----:B------:R-:W-:Y:S02]  /*4690*/  NOP ;  /* 0x0000000000007918 */ /* 0x000fe40000000000 */
.L_x_70:
[----:B--2---:R-:W-:Y:S02]  /*46a0*/  R2UR UR4, R14 ;  /* 0x000000000e0472ca */ /* 0x004fe400000e0000 */
[----:B------:R-:W-:-:S04]  /*46b0*/  ISETP.NE.AND P0, PT, R10, 0x2, PT ;  /* 0x000000020a00780c */ /* 0x000fc80003f05270 */
[----:B-1----:R-:W-:Y:S02]  /*46c0*/  SEL R3, RZ, 0x1, P0 ;  /* 0x00000001ff037807 */ /* 0x002fe40000000000 */
[----:B------:R-:W-:Y:S02]  /*46d0*/  SEL R10, R10, RZ, P0 ;  /* 0x000000ff0a0a7207 */ /* 0x000fe40000000000 */
[----:B------:R-:W-:-:S03]  /*46e0*/  LOP3.LUT R9, R9, R3, RZ, 0x3c, !PT ;  /* 0x0000000309097212 */ /* 0x000fc600078e3cff */
[----:B------:R-:W-:-:S04]  /*46f0*/  UIADD3 UR4, UPT, UPT, UR4, 0x1, URZ ;  /* 0x0000000104047890 */ /* 0x000fc8000fffe0ff */
[----:B------:R-:W-:-:S04]  /*4700*/  UISETP.NE.AND UP0, UPT, UR4, 0x4, UPT ;  /* 0x000000040400788c */ /* 0x000fc8000bf05270 */
[----:B------:R-:W-:Y:S02]  /*4710*/  USEL UR5, URZ, 0x1, UP0 ;  /* 0x00000001ff057887 */ /* 0x000fe40008000000 */
[----:B------:R-:W-:-:S04]  /*4720*/  USEL UR4, UR4, URZ, UP0 ;  /* 0x000000ff04047287 */ /* 0x000fc80008000000 */
[----:B------:R-:W-:Y:S02]  /*4730*/  LOP3.LUT R11, R11, UR5, RZ, 0x3c, !PT ;  /* 0x000000050b0b7c12 */ /* 0x000fe4000f8e3cff */
[----:B------:R-:W-:Y:S01]  /*4740*/  IMAD.U32 R14, RZ, RZ, UR4 ;  /* 0x00000004ff0e7e24 */ /* 0x000fe2000f8e00ff */
[----:B------:R-:W-:Y:S06]  /*4750*/  @P1 BRA `(.L_x_76) ;  /* 0xfffffff4005c1947 */ /* 0x000fec000383ffff */
[----:B------:R-:W1:Y:S01]  /*4760*/  S2UR UR8, SR_CgaCtaId ;  /* 0x00000000000879c3 */ /* 0x000e620000008800 */
[----:B------:R-:W-:Y:S02]  /*4770*/  ELECT P0, URZ, PT ;  /* 0x0000000000ff782f */ /* 0x000fe40003800000 */
[----:B------:R-:W-:Y:S01]  /*4780*/  R2UR UR5, R2 ;  /* 0x00000000020572ca */ /* 0x000fe200000e0000 */
[----:B------:R-:W-:Y:S01]  /*4790*/  UMOV UR4, 0x40 ;  /* 0x0000004000047882 */ /* 0x000fe20000000000 */
[----:B------:R-:W-:-:S03]  /*47a0*/  IMAD.MOV.U32 R2, RZ, RZ, 0x1 ;  /* 0x00000001ff027424 */ /* 0x000fc600078e00ff */
[----:B------:R-:W-:Y:S08]  /*47b0*/  UVIRTCOUNT.DEALLOC.SMPOOL 0x80 ;  /* 0x000000800000784c */ /* 0x000ff00000000000 */
[----:B------:R-:W-:Y:S02]  /*47c0*/  UISETP.NE.AND UP1, UPT, UR5, URZ, UPT ;  /* 0x000000ff0500728c */ /* 0x000fe4000bf25270 */
[----:B-1----:R-:W-:-:S09]  /*47d0*/  ULEA UR8, UR8, UR4, 0x18 ;  /* 0x0000000408087291 */ /* 0x002fd2000f8ec0ff */
[----:B------:R1:W-:Y:S01]  /*47e0*/  @P0 STS.U8 [UR8+0x1c], R2 ;  /* 0x00001c02ff000988 */ /* 0x0003e20008000008 */
[----:B------:R-:W-:Y:S05]  /*47f0*/  BRA.U UP1, `(.L_x_77) ;  /* 0x0000000101a87547 */ /* 0x000fea000b800000 */
[----:B------:R-:W-:Y:S01]  /*4800*/  R2UR UR4, R14 ;  /* 0x000000000e0472ca */ /* 0x000fe200000e0000 */
[----:B------:R-:W-:Y:S01]  /*4810*/  UIADD3 UR7, UPT, UPT, UR62, 0xb0, URZ ;  /* 0x000000b03e077890 */ /* 0x000fe2000fffe0ff */
[----:B------:R-:W-:-:S11]  /*4820*/  SHF.L.U32 R3, R11, 0x1f, RZ ;  /* 0x0000001f0b037819 */ /* 0x000fd600000006ff */
[----:B------:R-:W-:-:S09]  /*4830*/  ULEA UR4, UR4, UR7, 0x3 ;  /* 0x0000000704047291 */ /* 0x000fd2000f8e18ff */
[----:B------:R-:W2:Y:S02]  /*4840*/  SYNCS.PHASECHK.TRANS64.TRYWAIT P0, [UR4], R3 ;  /* 0x00000003ff0075a7 */ /* 0x000ea40008001104 */
[----:B--2---:R-:W-:Y:S05]  /*4850*/  @!P0 BRA `(.L_x_78) ;  /* 0x00000080006c8947 */ /* 0x004fea0003800000 */
.L_x_206:
[----:B------:R-:W-:-:S13]  /*4860*/  R2UR UR4, R14 ;  /* 0x000000000e0472ca */ /* 0x000fda00000e0000 */
[----:B------:R-:W-:-:S04]  /*4870*/  UIADD3 UR4, UPT, UPT, UR4, 0x1, URZ ;  /* 0x0000000104047890 */ /* 0x000fc8000fffe0ff */
[----:B------:R-:W-:-:S04]  /*4880*/  UISETP.NE.AND UP0, UPT, UR4, 0x4, UPT ;  /* 0x000000040400788c */ /* 0x000fc8000bf05270 */
[----:B------:R-:W-:Y:S02]  /*4890*/  USEL UR6, URZ, 0x1, UP0 ;  /* 0x00000001ff067887 */ /* 0x000fe40008000000 */
[----:B------:R-:W-:-:S04]  /*48a0*/  USEL UR4, UR4, URZ, UP0 ;  /* 0x000000ff04047287 */ /* 0x000fc80008000000 */
[----:B------:R-:W-:Y:S01]  /*48b0*/  ULEA UR5, UR4, UR7, 0x3 ;  /* 0x0000000704057291 */ /* 0x000fe2000f8e18ff */
[----:B-1----:R-:W-:-:S04]  /*48c0*/  LOP3.LUT R3, R11, UR6, RZ, 0x3c, !PT ;  /* 0x000000060b037c12 */ /* 0x002fc8000f8e3cff */
[----:B------:R-:W-:-:S04]  /*48d0*/  SHF.L.U32 R4, R3, 0x1f, RZ ;  /* 0x0000001f03047819 */ /* 0x000fc800000006ff */
[----:B------:R-:W1:Y:S02]  /*48e0*/  SYNCS.PHASECHK.TRANS64.TRYWAIT P0, [UR5], R4 ;  /* 0x00000004ff0075a7 */ /* 0x000e640008001105 */
[----:B-1----:R-:W-:Y:S05]  /*48f0*/  @!P0 BRA `(.L_x_79) ;  /* 0x00000080005c8947 */ /* 0x002fea0003800000 */
.L_x_208:
[----:B------:R-:W-:-:S04]  /*4900*/  UIADD3 UR4, UPT, UPT, UR4, 0x1, URZ ;  /* 0x0000000104047890 */ /* 0x000fc8000fffe0ff */
[----:B------:R-:W-:-:S04]  /*4910*/  UISETP.NE.AND UP0, UPT, UR4, 0x4, UPT ;  /* 0x000000040400788c */ /* 0x000fc8000bf05270 */
[----:B------:R-:W-:Y:S02]  /*4920*/  USEL UR6, URZ, 0x1, UP0 ;  /* 0x00000001ff067887 */ /* 0x000fe40008000000 */
[----:B------:R-:W-:-:S04]  /*4930*/  USEL UR4, UR4, URZ, UP0 ;  /* 0x000000ff04047287 */ /* 0x000fc80008000000 */
[----:B------:R-:W-:Y:S01]  /*4940*/  ULEA UR5, UR4, UR7, 0x3 ;  /* 0x0000000704057291 */ /* 0x000fe2000f8e18ff */
[----:B------:R-:W-:-:S04]  /*4950*/  LOP3.LUT R3, R3, UR6, RZ, 0x3c, !PT ;  /* 0x0000000603037c12 */ /* 0x000fc8000f8e3cff */
[----:B-1----:R-:W-:-:S04]  /*4960*/  SHF.L.U32 R4, R3, 0x1f, RZ ;  /* 0x0000001f03047819 */ /* 0x002fc800000006ff */
[----:B------:R-:W1:Y:S02]  /*4970*/  SYNCS.PHASECHK.TRANS64.TRYWAIT P0, [UR5], R4 ;  /* 0x00000004ff0075a7 */ /* 0x000e640008001105 */
[----:B-1----:R-:W-:Y:S05]  /*4980*/  @!P0 BRA `(.L_x_80) ;  /* 0x0000008000508947 */ /* 0x002fea0003800000 */
.L_x_210:
[----:B------:R-:W-:-:S04]  /*4990*/  UIADD3 UR4, UPT, UPT, UR4, 0x1, URZ ;  /* 0x0000000104047890 */ /* 0x000fc8000fffe0ff */
[----:B------:R-:W-:-:S04]  /*49a0*/  UISETP.NE.AND UP0, UPT, UR4, 0x4, UPT ;  /* 0x000000040400788c */ /* 0x000fc8000bf05270 */
[----:B------:R-:W-:Y:S02]  /*49b0*/  USEL UR5, URZ, 0x1, UP0 ;  /* 0x00000001ff057887 */ /* 0x000fe40008000000 */
[----:B------:R-:W-:-:S04]  /*49c0*/  USEL UR4, UR4, URZ, UP0 ;  /* 0x000000ff04047287 */ /* 0x000fc80008000000 */
[----:B------:R-:W-:Y:S01]  /*49d0*/  ULEA UR4, UR4, UR7, 0x3 ;  /* 0x0000000704047291 */ /* 0x000fe2000f8e18ff */
[----:B------:R-:W-:-:S04]  /*49e0*/  LOP3.LUT R3, R3, UR5, RZ, 0x3c, !PT ;  /* 0x0000000503037c12 */ /* 0x000fc8000f8e3cff */
[----:B------:R-:W-:Y:S01]  /*49f0*/  SHF.L.U32 R3, R3, 0x1f, RZ ;  /* 0x0000001f03037819 */ /* 0x000fe200000006ff */
[----:B-1----:R-:W-:-:S04]  /*4a00*/  IMAD.U32 R2, RZ, RZ, UR4 ;  /* 0x00000004ff027e24 */ /* 0x002fc8000f8e00ff */
[----:B------:R1:W2:Y:S03]  /*4a10*/  SYNCS.PHASECHK.TRANS64.TRYWAIT P0, [R2+URZ], R3 ;  /* 0x00000003020075a7 */ /* 0x0002a600080011ff */
[----:B--2---:R-:W-:Y:S05]  /*4a20*/  @!P0 NANOSLEEP.SYNCS 0x989680 ;  /* 0x009896800000895d */ /* 0x004fea0003900000 */
[----:B------:R-:W2:Y:S02]  /*4a30*/  @!P0 SYNCS.PHASECHK.TRANS64 P0, [R2+URZ], R3 ;  /* 0x00000003020085a7 */ /* 0x000ea400080010ff */
[----:B--2---:R-:W-:Y:S05]  /*4a40*/  @P0 BRA `(.L_x_81) ;  /* 0x0000000000240947 */ /* 0x004fea0003800000 */
.L_x_82:
[----:B--2---:R2:W3:Y:S02]  /*4a50*/  SYNCS.PHASECHK.TRANS64.TRYWAIT P0, [R2+URZ], R3 ;  /* 0x00000003020075a7 */ /* 0x0044e400080011ff */
[----:B---3--:R-:W-:Y:S05]  /*4a60*/  @!P0 NANOSLEEP.SYNCS 0x989680 ;  /* 0x009896800000895d */ /* 0x008fea0003900000 */
[----:B------:R-:W3:Y:S02]  /*4a70*/  @!P0 SYNCS.PHASECHK.TRANS64 P0, [R2+URZ], R3 ;  /* 0x00000003020085a7 */ /* 0x000ee400080010ff */
[----:B---3--:R-:W-:Y:S05]  /*4a80*/  @!P0 BRA `(.L_x_82) ;  /* 0xfffffffc00f08947 */ /* 0x008fea000383ffff */
[----:B------:R-:W-:Y:S05]  /*4a90*/  BRA `(.L_x_81) ;  /* 0x0000000000107947 */ /* 0x000fea0003800000 */
.L_x_77:
[----:B------:R-:W-:Y:S01]  /*4aa0*/  R2UR UR5, R0 ;  /* 0x00000000000572ca */ /* 0x000fe200000e0000 */
[----:B------:R-:W-:-:S12]  /*4ab0*/  UIADD3 UR4, UPT, UPT, UR62, 0xf0, URZ ;  /* 0x000000f03e047890 */ /* 0x000fd8000fffe0ff */
[----:B------:R-:W-:-:S09]  /*4ac0*/  UPRMT UR4, UR5, 0x654, UR4 ;  /* 0x0000065405047896 */ /* 0x000fd20008000004 */
[----:B------:R-:W-:Y:S03]  /*4ad0*/  SYNCS.ARRIVE.TRANS64.RED.A1T0 RZ, [UR4], RZ ;  /* 0x000000ffffff79a7 */ /* 0x000fe60008100404 */
.L_x_81:
[----:B-12---:R-:W-:Y:S01]  /*4ae0*/  SHF.L.U32 R3, RZ, 0x1f, RZ ;  /* 0x0000001fff037819 */ /* 0x006fe200000006ff */
[----:B------:R-:W-:Y:S01]  /*4af0*/  UIADD3 UR4, UPT, UPT, UR62, 0xf0, URZ ;  /* 0x000000f03e047890 */ /* 0x000fe2000fffe0ff */
[----:B------:R-:W-:Y:S02]  /*4b00*/  PLOP3.LUT P0, PT, PT, PT, UP1, 0x80, 0x8 ;  /* 0x000000000008781c */ /* 0x000fe40003f0f018 */
[----:B------:R-:W1:Y:S02]  /*4b10*/  SYNCS.PHASECHK.TRANS64.TRYWAIT P1, [UR62+0xf0], R3 ;  /* 0x0000f003ff0075a7 */ /* 0x000e64000802113e */
[----:B-1----:R-:W-:Y:S09]  /*4b20*/  @!P1 BRA `(.L_x_83) ;  /* 0x0000008000009947 */ /* 0x002ff20003800000 */
.L_x_212:
[----:B------:R-:W-:Y:S02]  /*4b30*/  R2UR UR6, R0 ;  /* 0x00000000000672ca */ /* 0x000fe400000e0000 */
[----:B------:R-:W-:-:S11]  /*4b40*/  R2UR UR5, R16 ;  /* 0x00000000100572ca */ /* 0x000fd600000e0000 */
[----:B------:R-:W-:-:S03]  /*4b50*/  @!UP1 UPRMT UR4, UR6, 0x654, UR4 ;  /* 0x0000065406049896 */ /* 0x000fc60008000004 */
[----:B------:R-:W-:-:S06]  /*4b60*/  UMOV UR6, 0x1 ;  /* 0x0000000100067882 */ /* 0x000fcc0000000000 */
[----:B------:R-:W-:Y:S01]  /*4b70*/  @!P0 SYNCS.ARRIVE.TRANS64.RED.A1T0 RZ, [UR4], RZ ;  /* 0x000000ffffff89a7 */ /* 0x000fe20008100404 */
[----:B------:R-:W-:Y:S01]  /*4b80*/  NOP ;  /* 0x0000000000007918 */ /* 0x000fe20000000000 */
[----:B------:R-:W2:Y:S01]  /*4b90*/  LDS R0, [UR8+0x14] ;  /* 0x00001408ff007984 */ /* 0x000ea20008000800 */
[----:B------:R-:W-:-:S03]  /*4ba0*/  ULOP3.LUT UR4, UR5, 0xffff, URZ, 0xc0, !UPT ;  /* 0x0000ffff05047892 */ /* 0x000fc6000f8ec0ff */
[----:B------:R-:W-:Y:S01]  /*4bb0*/  UMOV UR5, 0xffff ;  /* 0x0000ffff00057882 */ /* 0x000fe20000000000 */
[----:B------:R-:W-:-:S04]  /*4bc0*/  USHF.R.U32.HI UR4, URZ, 0x5, UR4 ;  /* 0x00000005ff047899 */ /* 0x000fc80008011604 */
[----:B------:R-:W-:Y:S02]  /*4bd0*/  USHF.L.U32 UR5, UR5, UR4, URZ ;  /* 0x0000000405057299 */ /* 0x000fe400080006ff */
[----:B------:R-:W-:-:S04]  /*4be0*/  USHF.L.U32 UR4, UR6, UR4, URZ ;  /* 0x0000000406047299 */ /* 0x000fc800080006ff */
[----:B--2---:R-:W-:-:S04]  /*4bf0*/  LOP3.LUT R0, R0, UR5, RZ, 0xc0, !PT ;  /* 0x0000000500007c12 */ /* 0x004fc8000f8ec0ff */
[----:B------:R-:W-:-:S13]  /*4c00*/  ISETP.NE.AND P0, PT, R0, UR5, PT ;  /* 0x0000000500007c0c */ /* 0x000fda000bf05270 */
[----:B------:R-:W-:Y:S05]  /*4c10*/  @P0 BRA `(.L_x_84) ;  /* 0x0000000000580947 */ /* 0x000fea0003800000 */
[----:B------:R-:W2:Y:S02]  /*4c20*/  LDS R0, [UR8+0x18] ;  /* 0x00001808ff007984 */ /* 0x000ea40008000800 */
[----:B--2---:R-:W-:-:S04]  /*4c30*/  LOP3.LUT R0, R0, UR4, RZ, 0xc0, !PT ;  /* 0x0000000400007c12 */ /* 0x004fc8000f8ec0ff */
[----:B------:R-:W-:-:S13]  /*4c40*/  ISETP.NE.AND P0, PT, R0, UR4, PT ;  /* 0x0000000400007c0c */ /* 0x000fda000bf05270 */
[----:B------:R-:W-:Y:S05]  /*4c50*/  @P0 BRA `(.L_x_85) ;  /* 0x00000000003c0947 */ /* 0x000fea0003800000 */
[----:B-1----:R-:W1:Y:S01]  /*4c60*/  S2R R2, SR_LANEID ;  /* 0x0000000000027919 */ /* 0x002e620000000000 */
[----:B------:R-:W-:-:S06]  /*4c70*/  ULOP3.LUT UR5, URZ, UR5, URZ, 0x33, !UPT ;  /* 0x00000005ff057292 */ /* 0x000fcc000f8e33ff */
[----:B------:R-:W-:-:S04]  /*4c80*/  IMAD.U32 R0, RZ, RZ, UR5 ;  /* 0x00000005ff007e24 */ /* 0x000fc8000f8e00ff */
[----:B------:R2:W3:Y:S02]  /*4c90*/  REDUX UR7, R0 ;  /* 0x00000000000773c4 */ /* 0x0004e40000000000 */
[----:B------:R4:W-:Y:S01]  /*4ca0*/  UTCATOMSWS.AND URZ, UR5 ;  /* 0x0000000500ff79e3 */ /* 0x0009e20008000000 */
[----:B--2---:R-:W-:Y:S01]  /*4cb0*/  LOP3.LUT R0, RZ, UR4, RZ, 0x33, !PT ;  /* 0x00000004ff007c12 */ /* 0x004fe2000f8e33ff */
[----:B------:R-:W-:Y:S02]  /*4cc0*/  VOTEU.ANY UR4, UPT, PT ;  /* 0x0000000000047886 */ /* 0x000fe400038e0100 */
[----:B------:R-:W-:Y:S02]  /*4cd0*/  UFLO.U32 UR4, UR4 ;  /* 0x00000004000472bd */ /* 0x000fe400080e0000 */
[----:B------:R-:W2:Y:S04]  /*4ce0*/  REDUX UR6, R0 ;  /* 0x00000000000673c4 */ /* 0x000ea80000000000 */
[----:B-1----:R-:W-:-:S02]  /*4cf0*/  ISETP.EQ.U32.AND P0, PT, R2, UR4, PT ;  /* 0x0000000402007c0c */ /* 0x002fc4000bf02070 */
[----:B---3--:R-:W-:-:S11]  /*4d00*/  MOV R2, UR7 ;  /* 0x0000000700027c02 */ /* 0x008fd60008000f00 */
[----:B------:R4:W-:Y:S01]  /*4d10*/  @P0 ATOMS.AND RZ, [UR8+0x14], R2 ;  /* 0x00001402ffff098c */ /* 0x0009e2000a800008 */
[----:B--2---:R-:W-:-:S05]  /*4d20*/  IMAD.U32 R0, RZ, RZ, UR6 ;  /* 0x00000006ff007e24 */ /* 0x004fca000f8e00ff */
[----:B------:R4:W-:Y:S01]  /*4d30*/  @P0 ATOMS.AND RZ, [UR8+0x18], R0 ;  /* 0x00001800ffff098c */ /* 0x0009e2000a800008 */
[----:B------:R-:W-:Y:S05]  /*4d40*/  BRA `(.L_x_86) ;  /* 0x0000000000147947 */ /* 0x000fea0003800000 */
.L_x_85:
[----:B-1----:R-:W-:Y:S02]  /*4d50*/  MOV R2, 0x4d70 ;  /* 0x00004d7000027802 */ /* 0x002fe40000000f00 */
[----:B-----5:R-:W-:Y:S05]  /*4d60*/  CALL.REL.NOINC `($__internal_0_$__cuda_sm10x_tcgen05_guardrail_trap_col_being_dealloced_not_returned_by_alloc) ;  /* 0x0000008400887944 */ /* 0x020fea0003c00000 */
[----:B------:R-:W-:Y:S05]  /*4d70*/  BRA `(.L_x_86) ;  /* 0x0000000000087947 */ /* 0x000fea0003800000 */
.L_x_84:
[----:B-1----:R-:W-:Y:S02]  /*4d80*/  MOV R2, 0x4da0 ;  /* 0x00004da000027802 */ /* 0x002fe40000000f00 */
[----:B-----5:R-:W-:Y:S05]  /*4d90*/  CALL.REL.NOINC `($__internal_2_$__cuda_sm10x_tcgen05_guardrail_trap_unallocated_columns_being_dealloced) ;  /* 0x0000008400947944 */ /* 0x020fea0003c00000 */
.L_x_86:
[----:B------:R-:W-:Y:S01]  /*4da0*/  NOP ;  /* 0x0000000000007918 */ /* 0x000fe20000000000 */
[----:B----4-:R-:W-:Y:S05]  /*4db0*/  EXIT ;  /* 0x000000000000794d */ /* 0x010fea0003800000 */
.L_x_57:
[----:B------:R-:W-:-:S09]  /*4dc0*/  UISETP.NE.OR UP0, UPT, UR18, 0x3, !UP3 ;  /* 0x000000031200788c */ /* 0x000fd2000df05670 */
[----:B------:R-:W-:Y:S05]  /*4dd0*/  BRA.U UP0, `(.L_x_87) ;  /* 0x0000001500c87547 */ /* 0x000fea000b800000 */
[----:B------:R-:W1:Y:S01]  /*4de0*/  LDCU UR37, c[0x0][0x370] ;  /* 0x00006e00ff2577ac */ /* 0x000e620008000800 */
[----:B------:R-:W2:Y:S01]  /*4df0*/  LDC.64 R16, c[0x0][0x348] ;  /* 0x0000d200ff107b82 */ /* 0x000ea20000000a00 */
[----:B------:R-:W-:Y:S01]  /*4e00*/  HFMA2 R14, -RZ, RZ, 0, 0 ;  /* 0x00000000ff0e7431 */ /* 0x000fe200000001ff */
[----:B------:R-:W-:Y:S01]  /*4e10*/  MOV R13, RZ ;  /* 0x000000ff000d7202 */ /* 0x000fe20000000f00 */
[----:B------:R-:W1:Y:S01]  /*4e20*/  LDCU.128 UR48, c[0x0][0xb10] ;  /* 0x00016200ff3077ac */ /* 0x000e620008000c00 */
[----:B------:R-:W-:Y:S01]  /*4e30*/  HFMA2 R7, -RZ, RZ, 0, 0.0078125 ;  /* 0x00002000ff077431 */ /* 0x000fe200000001ff */
[----:B------:R-:W3:Y:S03]  /*4e40*/  LDCU UR31, c[0x0][0x374] ;  /* 0x00006e80ff1f77ac */ /* 0x000ee60008000800 */
[----:B------:R-:W4:Y:S01]  /*4e50*/  LDC.64 R2, c[0x0][0x888] ;  /* 0x00022200ff027b82 */ /* 0x000f220000000a00 */
[----:B------:R-:W3:Y:S01]  /*4e60*/  LDCU UR15, c[0x0][0xb0c] ;  /* 0x00016180ff0f77ac */ /* 0x000ee20008000800 */
[----:B------:R-:W2:Y:S06]  /*4e70*/  LDCU UR47, c[0x0][0xb20] ;  /* 0x00016400ff2f77ac */ /* 0x000eac0008000800 */
[----:B------:R-:W4:Y:S01]  /*4e80*/  LDC.64 R4, c[0x0][0x890] ;  /* 0x00022400ff047b82 */ /* 0x000f220000000a00 */
[----:B------:R-:W2:Y:S01]  /*4e90*/  LDCU UR4, c[0x0][0xb30] ;  /* 0x00016600ff0477ac */ /* 0x000ea20008000800 */
[----:B-1----:R-:W-:-:S02]  /*4ea0*/  UIMAD.WIDE.U32 UR6, UR37, UR48, URZ ;  /* 0x00000030250672a5 */ /* 0x002fc4000f8e00ff */
[----:B---3--:R-:W-:Y:S01]  /*4eb0*/  UIMAD.WIDE.U32 UR8, UR31, UR51, URZ ;  /* 0x000000331f0872a5 */ /* 0x008fe2000f8e00ff */
[----:B------:R-:W-:Y:S01]  /*4ec0*/  UMOV UR21, 0x400 ;  /* 0x0000040000157882 */ /* 0x000fe20000000000 */
[----:B------:R-:W-:Y:S02]  /*4ed0*/  UPLOP3.LUT UP1, UPT, UPT, UPT, UPT, 0x40, 0x4 ;  /* 0x000000000004789c */ /* 0x000fe40003f2e870 */
[----:B------:R-:W-:Y:S01]  /*4ee0*/  ULEA UR21, UR61, UR21, 0x18 ;  /* 0x000000153d157291 */ /* 0x000fe2000f8ec0ff */
[----:B------:R-:W-:Y:S02]  /*4ef0*/  UMOV UR6, UR7 ;  /* 0x0000000700067c82 */ /* 0x000fe40008000000 */
[----:B------:R-:W-:Y:S01]  /*4f00*/  UMOV UR38, UR9 ;  /* 0x0000000900267c82 */ /* 0x000fe20008000000 */
[----:B------:R-:W-:Y:S02]  /*4f10*/  UISETP.GE.AND UP0, UPT, UR39, 0x1, UPT ;  /* 0x000000012700788c */ /* 0x000fe4000bf06270 */
[----:B------:R-:W-:Y:S01]  /*4f20*/  UISETP.NE.AND UP4, UPT, UR39, 0x1, UPT ;  /* 0x000000012700788c */ /* 0x000fe2000bf85270 */
[----:B------:R-:W1:Y:S01]  /*4f30*/  LDCU.64 UR22, c[0x0][0xb28] ;  /* 0x00016500ff1677ac */ /* 0x000e620008000a00 */
[----:B------:R-:W-:-:S02]  /*4f40*/  UISETP.NE.AND UP6, UPT, UR15, 0x1, UPT ;  /* 0x000000010f00788c */ /* 0x000fc4000bfc5270 */
[----:B------:R-:W-:Y:S02]  /*4f50*/  UISETP.NE.AND UP5, UPT, UR50, 0x1, UPT ;  /* 0x000000013200788c */ /* 0x000fe4000bfa5270 */
[----:B------:R-:W-:Y:S02]  /*4f60*/  UIADD3 UR41, UPT, UPT, UR21, 0x20, URZ ;  /* 0x0000002015297890 */ /* 0x000fe4000fffe0ff */
[----:B------:R-:W-:Y:S02]  /*4f70*/  UIADD3 UR33, UPT, UPT, UR21, 0x28, URZ ;  /* 0x0000002815217890 */ /* 0x000fe4000fffe0ff */
[----:B------:R-:W-:Y:S02]  /*4f80*/  UIADD3 UR25, UPT, UPT, UR21, 0x30, URZ ;  /* 0x0000003015197890 */ /* 0x000fe4000fffe0ff */
[----:B------:R-:W-:Y:S02]  /*4f90*/  UIADD3 UR17, UPT, UPT, UR21, 0x38, URZ ;  /* 0x0000003815117890 */ /* 0x000fe4000fffe0ff */
[----:B------:R-:W-:-:S02]  /*4fa0*/  USHF.R.U32.HI UR45, URZ, UR49, UR6 ;  /* 0x00000031ff2d7299 */ /* 0x000fc40008011606 */
[----:B--2---:R-:W-:Y:S02]  /*4fb0*/  USHF.R.U32.HI UR38, URZ, UR47, UR38 ;  /* 0x0000002fff267299 */ /* 0x004fe40008011626 */
[----:B------:R-:W-:-:S11]  /*4fc0*/  UISETP.NE.AND UP3, UPT, UR4, 0x1, UPT ;  /* 0x000000010400788c */ /* 0x000fd6000bf65270 */
.L_x_102:
[C---:B------:R-:W-:Y:S02]  /*4fd0*/  LEA R12, R14.reuse, UR21, 0x3 ;  /* 0x000000150e0c7c11 */ /* 0x040fe4000f8e18ff */
[----:B------:R-:W-:Y:S02]  /*4fe0*/  SHF.L.U32 R0, R13, 0x1f, RZ ;  /* 0x0000001f0d007819 */ /* 0x000fe400000006ff */
[----:B------:R-:W-:Y:S02]  /*4ff0*/  LEA R8, R14, UR21, 0x4 ;  /* 0x000000150e087c11 */ /* 0x000fe4000f8e20ff */
[----:B--2---:R-:W2:Y:S02]  /*5000*/  SYNCS.PHASECHK.TRANS64.TRYWAIT P0, [R12+URZ+0x70], R0 ;  /* 0x000070000c0075a7 */ /* 0x004ea400080011ff */
[----:B--2---:R-:W-:Y:S05]  /*5010*/  @!P0 BRA `(.L_x_88) ;  /* 0x0000007800dc8947 */ /* 0x004fea0003800000 */
.L_x_213:
[----:B------:R-:W3:Y:S01]  /*5020*/  LDS.128 R8, [R8+0x100] ;  /* 0x0001000008087984 */ /* 0x000ee20000000c00 */
[----:B------:R-:W-:Y:S01]  /*5030*/  UISETP.GE.AND UP0, UPT, UR39, 0x1, UPT ;  /* 0x000000012700788c */ /* 0x000fe2000bf06270 */
[----:B------:R-:W-:Y:S01]  /*5040*/  @!PT LDS RZ, [RZ] ;  /* 0x00000000fffff984 */ /* 0x000fe20000000800 */
[----:B------:R-:W-:Y:S01]  /*5050*/  @!PT LDS RZ, [RZ] ;  /* 0x00000000fffff984 */ /* 0x000fe20000000800 */
[----:B------:R-:W-:Y:S01]  /*5060*/  @!PT LDS RZ, [RZ] ;  /* 0x00000000fffff984 */ /* 0x000fe20000000800 */
[----:B------:R-:W-:Y:S01]  /*5070*/  @!PT LDS RZ, [RZ] ;  /* 0x00000000fffff984 */ /* 0x000fe20000000800 */
[----:B------:R1:W-:Y:S06]  /*5080*/  MEMBAR.ALL.CTA ;  /* 0x0000000000007992 */ /* 0x0003ec0000008000 */
[----:B-1----:R-:W1:Y:S01]  /*5090*/  FENCE.VIEW.ASYNC.S ;  /* 0x00000000000073c6 */ /* 0x002e620000000000 */
[----:B---3--:R-:W-:Y:S11]  /*50a0*/  LOP3.LUT P0, RZ, R10, 0x1, RZ, 0xc0, !PT ;  /* 0x000000010aff7812 */ /* 0x008ff6000780c0ff */
[----:B------:R-:W-:Y:S02]  /*50b0*/  @!UPT UIADD3 URZ, UPT, UPT, URZ, URZ, URZ ;  /* 0x000000fffffff290 */ /* 0x000fe4000fffe0ff */
[----:B-1----:R-:W-:Y:S01]  /*50c0*/  VOTEU.ANY UP2, P0 ;  /* 0x0000000000ff7886 */ /* 0x002fe20000040100 */
[----:B------:R-:W-:Y:S11]  /*50d0*/  PLOP3.LUT P0, PT, PT, PT, UP2, 0x80, 0x8 ;  /* 0x000000000008781c */ /* 0x000ff60003f0f028 */
[----:B------:R-:W-:Y:S02]  /*50e0*/  @!UPT UIADD3 URZ, UPT, UPT, URZ, URZ, URZ ;  /* 0x000000fffffff290 */ /* 0x000fe4000fffe0ff */
[----:B--2---:R-:W-:Y:S02]  /*50f0*/  @P0 SHF.R.U32.HI R0, RZ, 0x10, R9 ;  /* 0x00000010ff000819 */ /* 0x004fe40000011609 */
[----:B------:R-:W-:Y:S02]  /*5100*/  @P0 MOV R6, R8 ;  /* 0x0000000800060202 */ /* 0x000fe40000000f00 */
[----:B------:R-:W-:Y:S01]  /*5110*/  @P0 R2UR UR4, R0 ;  /* 0x00000000000402ca */ /* 0x000fe200000e0000 */
[----:B------:R-:W-:Y:S01]  /*5120*/  VIADD R0, R12, 0x80 ;  /* 0x000000800c007836 */ /* 0x000fe20000000000 */
[----:B------:R-:W-:Y:S02]  /*5130*/  @P0 LOP3.LUT R8, R9, 0xffff, RZ, 0xc0, !PT ;  /* 0x0000ffff09080812 */ /* 0x000fe400078ec0ff */
[----:B------:R-:W-:Y:S02]  /*5140*/  @P0 R2UR UR6, R6 ;  /* 0x00000000060602ca */ /* 0x000fe400000e0000 */
[----:B------:R-:W-:Y:S02]  /*5150*/  PRMT R0, RZ, 0x654, R0 ;  /* 0x00000654ff007816 */ /* 0x000fe40000000000 */
[----:B------:R-:W-:Y:S02]  /*5160*/  @P0 R2UR UR5, R8 ;  /* 0x00000000080502ca */ /* 0x000fe400000e0000 */
[----:B------:R1:W-:Y:S03]  /*5170*/  SYNCS.ARRIVE.TRANS64.RED.A1T0 RZ, [R0+URZ], RZ ;  /* 0x000000ff00ff79a7 */ /* 0x0003e600081004ff */
[----:B------:R-:W-:Y:S04]  /*5180*/  @UP2 UMOV UR30, UR4 ;  /* 0x00000004001e2c82 */ /* 0x000fe80008000000 */
[----:B------:R-:W-:Y:S04]  /*5190*/  @UP2 UMOV UR14, UR6 ;  /* 0x00000006000e2c82 */ /* 0x000fe80008000000 */
[----:B------:R-:W-:Y:S01]  /*51a0*/  @UP2 UMOV UR13, UR5 ;  /* 0x00000005000d2c82 */ /* 0x000fe20008000000 */
[----:B------:R-:W-:Y:S05]  /*51b0*/  BRA.U !UP0, `(.L_x_89) ;  /* 0x0000000108a47547 */ /* 0x000fea000b800000 */
[----:B------:R-:W-:Y:S02]  /*51c0*/  UIMAD.WIDE.U32 UR18, UR13, UR51, URZ ;  /* 0x000000330d1272a5 */ /* 0x000fe4000f8e00ff */
[----:B------:R-:W-:Y:S02]  /*51d0*/  UIMAD.WIDE.U32 UR26, UR14, UR48, URZ ;  /* 0x000000300e1a72a5 */ /* 0x000fe4000f8e00ff */
[----:B------:R-:W-:Y:S02]  /*51e0*/  USEL UR4, UR31, UR38, !UP5 ;  /* 0x000000261f047287 */ /* 0x000fe4000e800000 */
[----:B------:R-:W-:Y:S02]  /*51f0*/  USEL UR7, UR37, UR45, !UP6 ;  /* 0x0000002d25077287 */ /* 0x000fe4000f000000 */
[----:B------:R-:W-:Y:S02]  /*5200*/  UIMAD.WIDE.U32 UR8, UR4, UR22, URZ ;  /* 0x00000016040872a5 */ /* 0x000fe4000f8e00ff */
[----:B------:R-:W-:Y:S01]  /*5210*/  UIMAD.WIDE.U32 UR10, UR7, UR22, URZ ;  /* 0x00000016070a72a5 */ /* 0x000fe2000f8e00ff */
[----:B------:R-:W-:Y:S02]  /*5220*/  UMOV UR5, UR19 ;  /* 0x0000001300057c82 */ /* 0x000fe40008000000 */
[----:B------:R-:W-:Y:S03]  /*5230*/  USHF.R.U32.HI UR6, URZ, UR47, UR5 ;  /* 0x0000002fff067299 */ /* 0x000fe60008011605 */
[----:B------:R-:W-:Y:S01]  /*5240*/  UMOV UR5, UR27 ;  /* 0x0000001b00057c82 */ /* 0x000fe20008000000 */
[----:B------:R-:W-:Y:S02]  /*5250*/  USEL UR6, UR13, UR6, !UP5 ;  /* 0x000000060d067287 */ /* 0x000fe4000e800000 */
[----:B------:R-:W-:Y:S03]  /*5260*/  USHF.R.U32.HI UR12, URZ, UR49, UR5 ;  /* 0x00000031ff0c7299 */ /* 0x000fe60008011605 */
[----:B------:R-:W-:Y:S02]  /*5270*/  UMOV UR5, UR9 ;  /* 0x0000000900057c82 */ /* 0x000fe40008000000 */
[----:B------:R-:W-:Y:S03]  /*5280*/  @UP4 USHF.R.U32.HI UR4, URZ, UR23, UR5 ;  /* 0x00000017ff044299 */ /* 0x000fe60008011605 */
[----:B------:R-:W-:Y:S01]  /*5290*/  UMOV UR5, UR11 ;  /* 0x0000000b00057c82 */ /* 0x000fe20008000000 */
[----:B------:R-:W-:Y:S02]  /*52a0*/  UIMAD UR4, UR39, UR4, URZ ;  /* 0x00000004270472a4 */ /* 0x000fe4000f8e02ff */
[----:B------:R-:W-:Y:S02]  /*52b0*/  @UP4 USHF.R.U32.HI UR7, URZ, UR23, UR5 ;  /* 0x00000017ff074299 */ /* 0x000fe40008011605 */
[----:B------:R-:W-:Y:S02]  /*52c0*/  UIMAD.WIDE.U32 UR10, UR6, UR22, URZ ;  /* 0x00000016060a72a5 */ /* 0x000fe4000f8e00ff */
[----:B------:R-:W-:Y:S02]  /*52d0*/  USEL UR5, UR14, UR12, !UP6 ;  /* 0x0000000c0e057287 */ /* 0x000fe4000f000000 */
[----:B------:R-:W-:Y:S02]  /*52e0*/  UIMAD UR8, UR39, UR7, URZ ;  /* 0x00000007270872a4 */ /* 0x000fe4000f8e02ff */
[----:B------:R-:W-:Y:S03]  /*52f0*/  UISETP.GE.AND UP0, UPT, UR6, UR4, UPT ;  /* 0x000000040600728c */ /* 0x000fe6000bf06270 */
[----:B------:R-:W-:Y:S01]  /*5300*/  UMOV UR4, UR11 ;  /* 0x0000000b00047c82 */ /* 0x000fe20008000000 */
[----:B------:R-:W-:Y:S02]  /*5310*/  UISETP.GE.OR UP0, UPT, UR5, UR8, UP0 ;  /* 0x000000080500728c */ /* 0x000fe40008706670 */
[----:B------:R-:W-:Y:S02]  /*5320*/  USHF.R.U32.HI UR4, URZ, UR23, UR4 ;  /* 0x00000017ff047299 */ /* 0x000fe40008011604 */
[----:B------:R-:W-:Y:S02]  /*5330*/  UIMAD.WIDE.U32 UR8, UR5, UR22, URZ ;  /* 0x00000016050872a5 */ /* 0x000fe4000f8e00ff */
[----:B------:R-:W-:Y:S04]  /*5340*/  USEL UR10, UR6, UR4, !UP4 ;  /* 0x00000004060a7287 */ /* 0x000fe8000e000000 */
[----:B------:R-:W-:Y:S01]  /*5350*/  UIADD3 UR11, UPT, UPT, -UR10, URZ, URZ ;  /* 0x000000ff0a0b7290 */ /* 0x000fe2000fffe1ff */
[----:B------:R-:W-:Y:S02]  /*5360*/  @!UP0 UMOV UR4, UR9 ;  /* 0x0000000900048c82 */ /* 0x000fe40008000000 */
[----:B------:R-:W-:Y:S02]  /*5370*/  @!UP0 USHF.R.U32.HI UR4, URZ, UR23, UR4 ;  /* 0x00000017ff048299 */ /* 0x000fe40008011604 */
[----:B------:R-:W-:Y:S02]  /*5380*/  UIMAD UR8, UR39, UR11, UR6 ;  /* 0x0000000b270872a4 */ /* 0x000fe4000f8e0206 */
[----:B------:R-:W-:Y:S04]  /*5390*/  @!UP0 USEL UR4, UR5, UR4, !UP4 ;  /* 0x0000000405048287 */ /* 0x000fe8000e000000 */
[----:B------:R-:W-:Y:S02]  /*53a0*/  @!UP0 UIMAD UR7, UR7, UR8, UR4 ;  /* 0x00000008070782a4 */ /* 0x000fe4000f8e0204 */
[----:B------:R-:W-:Y:S02]  /*53b0*/  @!UP0 UIADD3 UR9, UPT, UPT, UR10, -UR4, URZ ;  /* 0x800000040a098290 */ /* 0x000fe4000fffe0ff */
[----:B------:R-:W-:Y:S02]  /*53c0*/  UIADD3 UR8, UPT, UPT, -UR6, URZ, URZ ;  /* 0x000000ff06087290 */ /* 0x000fe4000fffe1ff */
[----:B------:R-:W-:Y:S02]  /*53d0*/  UIADD3 UR4, UPT, UPT, -UR5, URZ, URZ ;  /* 0x000000ff05047290 */ /* 0x000fe4000fffe1ff */
[----:B------:R-:W-:Y:S03]  /*53e0*/  @!UP0 UIMAD UR6, UR9, UR39, UR5 ;  /* 0x00000027090682a4 */ /* 0x000fe6000f8e0205 */
[----:B------:R-:W-:Y:S01]  /*53f0*/  @!UP0 UMOV UR5, UR7 ;  /* 0x0000000700058c82 */ /* 0x000fe20008000000 */
[----:B------:R-:W-:Y:S02]  /*5400*/  UIMAD UR7, UR15, UR4, UR14 ;  /* 0x000000040f0772a4 */ /* 0x000fe4000f8e020e */
[----:B------:R-:W-:Y:S02]  /*5410*/  UIMAD UR4, UR50, UR8, UR13 ;  /* 0x00000008320472a4 */ /* 0x000fe4000f8e020d */
[----:B------:R-:W-:Y:S02]  /*5420*/  UIMAD UR14, UR5, UR15, UR7 ;  /* 0x0000000f050e72a4 */ /* 0x000fe4000f8e0207 */
[----:B------:R-:W-:Y:S11]  /*5430*/  UIMAD UR13, UR6, UR50, UR4 ;  /* 0x00000032060d72a4 */ /* 0x000ff6000f8e0204 */
[----:B------:R-:W-:Y:S01]  /*5440*/  @!UPT UIADD3 URZ, UPT, UPT, URZ, URZ, URZ ;  /* 0x000000fffffff290 */ /* 0x000fe2000fffe0ff */
.L_x_89:
[----:B------:R-:W2:Y:S01]  /*5450*/  @!UP3 LDCU.128 UR8, c[0x0][0xb10] ;  /* 0x00016200ff08b7ac */ /* 0x000ea20008000c00 */
[----:B------:R-:W-:Y:S01]  /*5460*/  IMAD.MOV.U32 R10, RZ, RZ, 0x1 ;  /* 0x00000001ff0a7424 */ /* 0x000fe200078e00ff */
[C---:B----4-:R-:W-:Y:S02]  /*5470*/  ISETP.NE.U32.AND P1, PT, R4.reuse, RZ, PT ;  /* 0x000000ff0400720c */ /* 0x050fe40003f25070 */
[----:B------:R-:W-:Y:S02]  /*5480*/  ISETP.NE.U32.AND P0, PT, R4, RZ, PT ;  /* 0x000000ff0400720c */ /* 0x000fe40003f05070 */
[C---:B------:R-:W-:Y:S01]  /*5490*/  ISETP.NE.AND.EX P1, PT, R5.reuse, RZ, PT, P1 ;  /* 0x000000ff0500720c */ /* 0x040fe20003f25310 */
[----:B------:R-:W3:Y:S01]  /*54a0*/  @!UP3 LDCU UR5, c[0x0][0xb0c] ;  /* 0x00016180ff05b7ac */ /* 0x000ee20008000800 */
[----:B------:R-:W-:Y:S02]  /*54b0*/  ISETP.NE.AND.EX P0, PT, R5, RZ, PT, P0 ;  /* 0x000000ff0500720c */ /* 0x000fe40003f05300 */
[----:B------:R-:W-:Y:S01]  /*54c0*/  SHF.L.U32 R10, R10, 0x1f, RZ ;  /* 0x0000001f0a0a7819 */ /* 0x000fe200000006ff */
[----:B------:R-:W-:Y:S02]  /*54d0*/  USHF.L.U32 UR43, UR16, 0x7, URZ ;  /* 0x00000007102b7899 */ /* 0x000fe400080006ff */
[----:B------:R-:W-:Y:S02]  /*54e0*/  USHF.L.U32 UR42, UR20, 0x7, URZ ;  /* 0x00000007142a7899 */ /* 0x000fe400080006ff */
[----:B--2---:R-:W-:Y:S07]  /*54f0*/  UIMAD.WIDE.U32 UR6, UR14, UR8, URZ ;  /* 0x000000080e0672a5 */ /* 0x004fee000f8e00ff */
[----:B------:R-:W-:Y:S01]  /*5500*/  @!UP3 UMOV UR4, UR7 ;  /* 0x000000070004bc82 */ /* 0x000fe20008000000 */
[----:B---3--:R-:W-:Y:S02]  /*5510*/  @!UP3 UISETP.NE.AND UP0, UPT, UR5, 0x1, UPT ;  /* 0x000000010500b88c */ /* 0x008fe4000bf05270 */
[----:B------:R-:W-:Y:S02]  /*5520*/  @!UP3 USHF.R.U32.HI UR4, URZ, UR9, UR4 ;  /* 0x00000009ff04b299 */ /* 0x000fe40008011604 */
[----:B------:R-:W-:Y:S02]  /*5530*/  UIMAD.WIDE.U32 UR6, UR13, UR11, URZ ;  /* 0x0000000b0d0672a5 */ /* 0x000fe4000f8e00ff */
[----:B------:R-:W-:Y:S02]  /*5540*/  @!UP3 USEL UR8, UR14, UR4, !UP0 ;  /* 0x000000040e08b287 */ /* 0x000fe4000c000000 */
[----:B------:R-:W-:Y:S03]  /*5550*/  @!UP3 UISETP.NE.AND UP0, UPT, UR10, 0x1, UPT ;  /* 0x000000010a00b88c */ /* 0x000fe6000bf05270 */
[----:B------:R-:W-:Y:S02]  /*5560*/  @!UP3 UMOV UR6, UR7 ;  /* 0x000000070006bc82 */ /* 0x000fe40008000000 */
[----:B------:R-:W2:Y:S02]  /*5570*/  @!UP3 LDCU UR4, c[0x0][0xb20] ;  /* 0x00016400ff04b7ac */ /* 0x000ea40008000800 */
[----:B--2---:R-:W-:Y:S04]  /*5580*/  @!UP3 USHF.R.U32.HI UR6, URZ, UR4, UR6 ;  /* 0x00000004ff06b299 */ /* 0x004fe80008011606 */
[----:B------:R-:W-:Y:S04]  /*5590*/  @!UP3 USEL UR6, UR13, UR6, !UP0 ;  /* 0x000000060d06b287 */ /* 0x000fe8000c000000 */
[----:B------:R-:W-:Y:S02]  /*55a0*/  @!UP3 UIADD3 UR4, UPT, UPT, -UR8, UR6, URZ ;  /* 0x000000060804b290 */ /* 0x000fe4000fffe1ff */
[----:B------:R-:W-:Y:S02]  /*55b0*/  @!UP3 UIADD3 UR6, UPT, UPT, UR8, -UR6, URZ ;  /* 0x800000060806b290 */ /* 0x000fe4000fffe0ff */
[----:B------:R-:W-:Y:S02]  /*55c0*/  @!UP3 UIMAD UR14, UR4, UR5, UR14 ;  /* 0x00000005040eb2a4 */ /* 0x000fe4000f8e020e */
[----:B------:R-:W-:Y:S01]  /*55d0*/  @!UP3 UIMAD UR13, UR6, UR10, UR13 ;  /* 0x0000000a060db2a4 */ /* 0x000fe2000f8e020d */
[----:B------:R-:W-:Y:S11]  /*55e0*/  BRA.U UP1, `(.L_x_90) ;  /* 0x0000000101107547 */ /* 0x000ff6000b800000 */
[----:B------:R-:W-:Y:S04]  /*55f0*/  MOV R6, UR46 ;  /* 0x0000002e00067c02 */ /* 0x000fe80008000f00 */
[----:B------:R-:W-:Y:S04]  /*5600*/  SHF.L.U32 R6, R6, 0x1f, RZ ;  /* 0x0000001f06067819 */ /* 0x000fe800000006ff */
[----:B------:R-:W2:Y:S02]  /*5610*/  SYNCS.PHASECHK.TRANS64.TRYWAIT P2, [UR21+0x68], R6 ;  /* 0x00006806ff0075a7 */ /* 0x000ea40008041115 */
[----:B--2---:R-:W-:Y:S05]  /*5620*/  @!P2 BRA `(.L_x_91) ;  /* 0x00000074006ca947 */ /* 0x004fea0003800000 */
.L_x_90:
[----:B------:R-:W-:Y:S05]  /*5630*/  @!P1 BRA `(.L_x_92) ;  /* 0x0000000000309947 */ /* 0x000fea0003800000 */
[----:B------:R-:W-:Y:S01]  /*5640*/  ISETP.NE.U32.AND P1, PT, R2, RZ, PT ;  /* 0x000000ff0200720c */ /* 0x000fe20003f25070 */
[----:B------:R-:W2:Y:S01]  /*5650*/  LDCU.64 UR4, c[0x0][0x358] ;  /* 0x00006b00ff0477ac */ /* 0x000ea20008000a00 */
[----:B------:R-:W-:Y:S02]  /*5660*/  IMAD.MOV.U32 R52, RZ, RZ, 0x1 ;  /* 0x00000001ff347424 */ /* 0x000fe400078e00ff */
[----:B------:R-:W-:Y:S11]  /*5670*/  ISETP.NE.AND.EX P1, PT, R3, RZ, PT, P1 ;  /* 0x000000ff0300720c */ /* 0x000ff60003f25310 */
[----:B------:R-:W-:Y:S02]  /*5680*/  @!UPT UIADD3 URZ, UPT, UPT, URZ, URZ, URZ ;  /* 0x000000fffffff290 */ /* 0x000fe4000fffe0ff */
[----:B------:R-:W3:Y:S01]  /*5690*/  @P1 LDC.64 R8, c[0x0][0x888] ;  /* 0x00022200ff081b82 */ /* 0x000ee20000000a00 */
[----:B-1----:R-:W-:Y:S04]  /*56a0*/  @P1 IMAD R0, R4, UR60, RZ ;  /* 0x0000003c04001c24 */ /* 0x002fe8000f8e02ff */
[----:B---3--:R-:W-:Y:S04]  /*56b0*/  @P1 IMAD.WIDE R8, R0, 0x4, R8 ;  /* 0x0000000400081825 */ /* 0x008fe800078e0208 */
[----:B------:R-:W-:Y:S01]  /*56c0*/  HFMA2 R0, -RZ, RZ, 0, 5.9604644775390625e-08 ;  /* 0x00000001ff007431 */ /* 0x000fe200000001ff */
[----:B--2--5:R2:W5:Y:S04]  /*56d0*/  @P1 LDG.E R27, desc[UR4][R8.64] ;  /* 0x00000004081b1981 */ /* 0x024568000c1e1900 */
[----:B------:R-:W-:Y:S01]  /*56e0*/  @!P1 PRMT R52, R0, 0x7610, R52 ;  /* 0x0000761000349816 */ /* 0x000fe20000000034 */
[----:B--2---:R-:W3:Y:S06]  /*56f0*/  @!P1 LDC R27, c[0x0][0x880] ;  /* 0x00022000ff1b9b82 */ /* 0x004eec0000000800 */
.L_x_92:
[----:B---3-5:R-:W-:Y:S01]  /*5700*/  @!P0 FSETP.EQ.AND P1, PT, R27, RZ, PT ;  /* 0x000000ff1b00820b */ /* 0x028fe20003f22000 */
[----:B------:R-:W-:Y:S01]  /*5710*/  @!UPT UIADD3 URZ, UPT, UPT, URZ, URZ, URZ ;  /* 0x000000fffffff290 */ /* 0x000fe2000fffe0ff */
[----:B------:R-:W-:Y:S11]  /*5720*/  @!P0 BRA `(.L_x_93) ;  /* 0x0000000000188947 */ /* 0x000ff60003800000 */
[----:B------:R-:W-:Y:S02]  /*5730*/  LOP3.LUT P0, RZ, R52, 0xff, RZ, 0xc0, !PT ;  /* 0x000000ff34ff7812 */ /* 0x000fe4000780c0ff */
[----:B------:R-:W-:Y:S04]  /*5740*/  ISETP.NE.U32.AND P1, PT, R2, RZ, PT ;  /* 0x000000ff0200720c */ /* 0x000fe80003f25070 */
[----:B------:R-:W-:Y:S04]  /*5750*/  ISETP.NE.AND.EX P1, PT, R3, RZ, PT, P1 ;  /* 0x000000ff0300720c */ /* 0x000fe80003f25310 */
[----:B------:R-:W-:Y:S03]  /*5760*/  PLOP3.LUT P1, PT, P1, PT, PT, 0x8, 0x80 ;  /* 0x000000000080781c */ /* 0x000fe60000f2e170 */
[----:B------:R-:W-:Y:S11]  /*5770*/  @P0 FSETP.EQ.AND P1, PT, R27, RZ, PT ;  /* 0x000000ff1b00020b */ /* 0x000ff60003f22000 */
[----:B------:R-:W-:Y:S02]  /*5780*/  @!UPT UIADD3 URZ, UPT, UPT, URZ, URZ, URZ ;  /* 0x000000fffffff290 */ /* 0x000fe4000fffe0ff */
.L_x_93:
[----:B------:R-:W2:Y:S01]  /*5790*/  SYNCS.PHASECHK.TRANS64.TRYWAIT P2, [UR21+0x40], R10 ;  /* 0x0000400aff0075a7 */ /* 0x000ea20008041115 */
[----:B------:R-:W-:Y:S04]  /*57a0*/  ELECT P0, URZ, PT ;  /* 0x0000000000ff782f */ /* 0x000fe80003800000 */
[----:B------:R-:W-:Y:S11]  /*57b0*/  PLOP3.LUT P1, PT, P1, P0, PT, 0xf2, 0x2f ;  /* 0x00000000002f781c */ /* 0x000ff60000f21e72 */
[----:B------:R-:W-:Y:S02]  /*57c0*/  @!UPT UIADD3 URZ, UPT, UPT, URZ, URZ, URZ ;  /* 0x000000fffffff290 */ /* 0x000fe4000fffe0ff */
[----:B------:R-:W-:Y:S05]  /*57d0*/  @!P1 IADD3 R8, P0, PT, R16, 0x580, RZ ;  /* 0x0000058010089810 */ /* 0x000fea0007f1e0ff */
[----:B-1----:R-:W-:Y:S01]  /*57e0*/  @!P1 IMAD.X R6, RZ, RZ, R17, P0 ;  /* 0x000000ffff069224 */ /* 0x002fe200000e0611 */
[----:B--2---:R-:W-:Y:S07]  /*57f0*/  @!P2 BRA `(.L_x_94) ;  /* 0x000000740010a947 */ /* 0x004fee0003800000 */
.L_x_216:
[----:B------:R-:W-:Y:S01]  /*5800*/  @!P1 R2UR UR5, R8 ;  /* 0x00000000080592ca */ /* 0x000fe200000e0000 */
[----:B------:R-:W-:Y:S01]  /*5810*/  VOTEU.ALL UP0, P1 ;  /* 0x0000000000ff7886 */ /* 0x000fe20000800000 */
[----:B------:R-:W-:Y:S01]  /*5820*/  @!P1 R2UR UR4, R6 ;  /* 0x00000000060492ca */ /* 0x000fe200000e0000 */
[----:B-1----:R-:W-:Y:S01]  /*5830*/  @!P1 IMAD.MOV.U32 R0, RZ, RZ, 0x2000 ;  /* 0x00002000ff009424 */ /* 0x002fe200078e00ff */
[----:B------:R-:W-:Y:S01]  /*5840*/  UMOV UR8, 0x0 ;  /* 0x0000000000087882 */ /* 0x000fe20000000000 */
[----:B------:R-:W-:Y:S01]  /*5850*/  UMOV UR9, 0x10000000 ;  /* 0x1000000000097882 */ /* 0x000fe20000000000 */
[----:B------:R-:W-:Y:S01]  /*5860*/  @!UP0 UIADD3 UR40, UPT, UPT, UR21, 0x200, URZ ;  /* 0x0000020015288890 */ /* 0x000fe2000fffe0ff */
[----:B------:R-:W-:Y:S01]  /*5870*/  VOTEU.ALL UP0, P1 ;  /* 0x0000000000ff7886 */ /* 0x000fe20000800000 */
[----:B------:R-:W-:Y:S01]  /*5880*/  UMOV UR44, UR60 ;  /* 0x0000003c002c7c82 */ /* 0x000fe20008000000 */
[----:B------:R-:W-:Y:S04]  /*5890*/  UPRMT UR6, UR61, 0x654, UR41 ;  /* 0x000006543d067896 */ /* 0x000fe80008000029 */
[----:B------:R-:W-:Y:S02]  /*58a0*/  IMAD.U32 R8, RZ, RZ, UR5 ;  /* 0x00000005ff087e24 */ /* 0x000fe4000f8e00ff */
[----:B------:R-:W-:Y:S03]  /*58b0*/  IMAD.U32 R9, RZ, RZ, UR4 ;  /* 0x00000004ff097e24 */ /* 0x000fe6000f8e00ff */
[----:B------:R-:W-:Y:S02]  /*58c0*/  @!P1 R2UR UR4, R8 ;  /* 0x00000000080492ca */ /* 0x000fe400000e0000 */
[----:B------:R-:W-:Y:S02]  /*58d0*/  @!P1 R2UR UR5, R9 ;  /* 0x00000000090592ca */ /* 0x000fe400000e0000 */
[----:B------:R-:W-:Y:S05]  /*58e0*/  @!P1 IADD3 R8, P0, PT, R16, 0x580, RZ ;  /* 0x0000058010089810 */ /* 0x000fea0007f1e0ff */
[----:B------:R-:W-:Y:S06]  /*58f0*/  @!P1 IMAD.X R6, RZ, RZ, R17, P0 ;  /* 0x000000ffff069224 */ /* 0x000fec00000e0611 */
[----:B------:R1:W-:Y:S01]  /*5900*/  @!UP0 UTMALDG.3D [UR40], [UR4], desc[UR8] ;  /* 0x00000828040085b4 */ /* 0x0003e20008011000 */
[----:B------:R1:W-:Y:S01]  /*5910*/  @!P1 SYNCS.ARRIVE.TRANS64.RED.A0TR RZ, [UR21+0x20], R0 ;  /* 0x00002000ffff99a7 */ /* 0x0003e20008300415 */
[----:B------:R-:W-:Y:S01]  /*5920*/  SYNCS.ARRIVE.TRANS64.RED.A1T0 RZ, [UR6], RZ ;  /* 0x000000ffffff79a7 */ /* 0x000fe20008100406 */
[----:B------:R-:W2:Y:S02]  /*5930*/  SYNCS.PHASECHK.TRANS64.TRYWAIT P2, [UR21+0x48], R10 ;  /* 0x0000480aff0075a7 */ /* 0x000ea40008041115 */
[----:B-12---:R-:W-:Y:S05]  /*5940*/  @!P2 BRA `(.L_x_95) ;  /* 0x0000007000d4a947 */ /* 0x006fea0003800000 */
.L_x_218:
[----:B------:R-:W-:Y:S01]  /*5950*/  @!P1 R2UR UR5, R8 ;  /* 0x00000000080592ca */ /* 0x000fe200000e0000 */
[----:B------:R-:W-:Y:S01]  /*5960*/  VOTEU.ALL UP0, P1 ;  /* 0x0000000000ff7886 */ /* 0x000fe20000800000 */
[----:B------:R-:W-:Y:S01]  /*5970*/  @!P1 R2UR UR4, R6 ;  /* 0x00000000060492ca */ /* 0x000fe200000e0000 */
[----:B-1----:R-:W-:Y:S01]  /*5980*/  @!P1 IMAD.MOV.U32 R0, RZ, RZ, 0x2000 ;  /* 0x00002000ff009424 */ /* 0x002fe200078e00ff */
[----:B------:R-:W-:Y:S01]  /*5990*/  UMOV UR8, 0x0 ;  /* 0x0000000000087882 */ /* 0x000fe20000000000 */
[----:B------:R-:W-:Y:S01]  /*59a0*/  UMOV UR9, 0x10000000 ;  /* 0x1000000000097882 */ /* 0x000fe20000000000 */
[----:B------:R-:W-:Y:S02]  /*59b0*/  @!UP0 UIADD3 UR34, UPT, UPT, UR42, 0x10, URZ ;  /* 0x000000102a228890 */ /* 0x000fe4000fffe0ff */
[----:B------:R-:W-:Y:S01]  /*59c0*/  @!UP0 UIADD3 UR32, UPT, UPT, UR21, 0x2200, URZ ;  /* 0x0000220015208890 */ /* 0x000fe2000fffe0ff */
[----:B------:R-:W-:Y:S01]  /*59d0*/  VOTEU.ALL UP0, P1 ;  /* 0x0000000000ff7886 */ /* 0x000fe20000800000 */
[----:B------:R-:W-:Y:S01]  /*59e0*/  UMOV UR35, UR43 ;  /* 0x0000002b00237c82 */ /* 0x000fe20008000000 */
[----:B------:R-:W-:Y:S02]  /*59f0*/  UMOV UR36, UR60 ;  /* 0x0000003c00247c82 */ /* 0x000fe40008000000 */
[----:B------:R-:W-:Y:S01]  /*5a00*/  IMAD.U32 R8, RZ, RZ, UR5 ;  /* 0x00000005ff087e24 */ /* 0x000fe2000f8e00ff */
[----:B------:R-:W-:Y:S01]  /*5a10*/  UPRMT UR7, UR61, 0x654, UR33 ;  /* 0x000006543d077896 */ /* 0x000fe20008000021 */
        /* <DEDUP_REMOVED lines=10> */
.L_x_220:
        /* <DEDUP_REMOVED lines=23> */
.L_x_222:
        /* <DEDUP_REMOVED lines=16> */
[----:B------:R-:W-:Y:S02]  /*5d30*/  SHF.L.U32 R9, RZ, 0x1f, RZ ;  /* 0x0000001fff097819 */ /* 0x000fe400000006ff */
[----:B------:R-:W-:Y:S05]  /*5d40*/  @!P1 IADD3 R8, P0, PT, R16, 0x580, RZ ;  /* 0x0000058010089810 */ /* 0x000fea0007f1e0ff */
[----:B------:R-:W-:Y:S04]  /*5d50*/  @!P1 IMAD.X R6, RZ, RZ, R17, P0 ;  /* 0x000000ffff069224 */ /* 0x000fe800000e0611 */
[----:B------:R1:W-:Y:S01]  /*5d60*/  @!UP0 UTMALDG.3D [UR16], [UR4], desc[UR8] ;  /* 0x00000810040085b4 */ /* 0x0003e20008011000 */
[----:B------:R1:W-:Y:S01]  /*5d70*/  @!P1 SYNCS.ARRIVE.TRANS64.RED.A0TR RZ, [UR21+0x38], R0 ;  /* 0x00003800ffff99a7 */ /* 0x0003e20008300415 */
[----:B------:R-:W-:Y:S01]  /*5d80*/  SYNCS.ARRIVE.TRANS64.RED.A1T0 RZ, [UR24], RZ ;  /* 0x000000ffffff79a7 */ /* 0x000fe20008100418 */
[----:B------:R-:W2:Y:S02]  /*5d90*/  SYNCS.PHASECHK.TRANS64.TRYWAIT P2, [UR21+0x40], R9 ;  /* 0x00004009ff0075a7 */ /* 0x000ea40008041115 */
[----:B-12---:R-:W-:Y:S05]  /*5da0*/  @!P2 BRA `(.L_x_98) ;  /* 0x000000700004a947 */ /* 0x006fea0003800000 */
.L_x_224:
[----:B------:R-:W-:Y:S01]  /*5db0*/  @!P1 R2UR UR5, R8 ;  /* 0x00000000080592ca */ /* 0x000fe200000e0000 */
[----:B------:R-:W-:Y:S01]  /*5dc0*/  VOTEU.ALL UP0, P1 ;  /* 0x0000000000ff7886 */ /* 0x000fe20000800000 */
[----:B------:R-:W-:Y:S01]  /*5dd0*/  @!P1 R2UR UR4, R6 ;  /* 0x00000000060492ca */ /* 0x000fe200000e0000 */
[----:B-1----:R-:W-:Y:S01]  /*5de0*/  @!P1 IMAD.MOV.U32 R0, RZ, RZ, 0x2000 ;  /* 0x00002000ff009424 */ /* 0x002fe200078e00ff */
[----:B------:R-:W-:Y:S01]  /*5df0*/  UMOV UR18, 0x0 ;  /* 0x0000000000127882 */ /* 0x000fe20000000000 */
[----:B------:R-:W-:Y:S01]  /*5e00*/  UMOV UR19, 0x10000000 ;  /* 0x1000000000137882 */ /* 0x000fe20000000000 */
[----:B------:R-:W-:Y:S01]  /*5e10*/  @!UP0 UIADD3 UR10, UPT, UPT, UR42, 0x40, URZ ;  /* 0x000000402a0a8890 */ /* 0x000fe2000fffe0ff */
[----:B------:R-:W-:Y:S01]  /*5e20*/  @!P1 IADD3 R8, P0, PT, R16, 0x580, RZ ;  /* 0x0000058010089810 */ /* 0x000fe20007f1e0ff */
[----:B------:R-:W-:Y:S01]  /*5e30*/  @!UP0 UIADD3 UR8, UPT, UPT, UR21, 0x200, URZ ;  /* 0x0000020015088890 */ /* 0x000fe2000fffe0ff */
[----:B------:R-:W-:Y:S01]  /*5e40*/  VOTEU.ALL UP0, P1 ;  /* 0x0000000000ff7886 */ /* 0x000fe20000800000 */
[----:B------:R-:W-:Y:S01]  /*5e50*/  UMOV UR9, UR41 ;  /* 0x0000002900097c82 */ /* 0x000fe20008000000 */
[----:B------:R-:W-:Y:S02]  /*5e60*/  UMOV UR11, UR43 ;  /* 0x0000002b000b7c82 */ /* 0x000fe40008000000 */
[----:B------:R-:W-:Y:S01]  /*5e70*/  IMAD.U32 R18, RZ, RZ, UR5 ;  /* 0x00000005ff127e24 */ /* 0x000fe2000f8e00ff */
[----:B------:R-:W-:Y:S01]  /*5e80*/  UMOV UR12, UR60 ;  /* 0x0000003c000c7c82 */ /* 0x000fe20008000000 */
[----:B------:R-:W-:Y:S02]  /*5e90*/  IMAD.U32 R19, RZ, RZ, UR4 ;  /* 0x00000004ff137e24 */ /* 0x000fe4000f8e00ff */
[----:B------:R-:W-:Y:S01]  /*5ea0*/  @!P1 IMAD.X R6, RZ, RZ, R17, P0 ;  /* 0x000000ffff069224 */ /* 0x000fe200000e0611 */
[----:B------:R-:W-:Y:S02]  /*5eb0*/  @!P1 R2UR UR4, R18 ;  /* 0x00000000120492ca */ /* 0x000fe400000e0000 */
[----:B------:R-:W-:Y:S11]  /*5ec0*/  @!P1 R2UR UR5, R19 ;  /* 0x00000000130592ca */ /* 0x000ff600000e0000 */
[----:B------:R-:W-:Y:S02]  /*5ed0*/  @!UPT UIADD3 URZ, UPT, UPT, URZ, URZ, URZ ;  /* 0x000000fffffff290 */ /* 0x000fe4000fffe0ff */
[----:B------:R1:W-:Y:S01]  /*5ee0*/  @!UP0 UTMALDG.3D [UR8], [UR4], desc[UR18] ;  /* 0x00001208040085b4 */ /* 0x0003e20008011000 */
[----:B------:R1:W-:Y:S01]  /*5ef0*/  @!P1 SYNCS.ARRIVE.TRANS64.RED.A0TR RZ, [UR21+0x20], R0 ;  /* 0x00002000ffff99a7 */ /* 0x0003e20008300415 */
[----:B------:R-:W-:Y:S01]  /*5f00*/  SYNCS.ARRIVE.TRANS64.RED.A1T0 RZ, [UR6], RZ ;  /* 0x000000ffffff79a7 */ /* 0x000fe20008100406 */
[----:B------:R-:W2:Y:S02]  /*5f10*/  SYNCS.PHASECHK.TRANS64.TRYWAIT P2, [UR21+0x48], R9 ;  /* 0x00004809ff0075a7 */ /* 0x000ea40008041115 */
[----:B-12---:R-:W-:Y:S05]  /*5f20*/  @!P2 BRA `(.L_x_99) ;  /* 0x0000006c00bca947 */ /* 0x006fea0003800000 */
.L_x_226:
        /* <DEDUP_REMOVED lines=24> */
.L_x_228:
[----:B------:R-:W-:Y:S01]  /*60b0*/  @!P1 R2UR UR5, R8 ;  /* 0x00000000080592ca */ /* 0x000fe200000e0000 */
[----:B------:R-:W-:Y:S01]  /*60c0*/  VOTEU.ALL UP0, P1 ;  /* 0x0000000000ff7886 */ /* 0x000fe20000800000 */
[----:B------:R-:W-:Y:S01]  /*60d0*/  @!P1 R2UR UR4, R6 ;  /* 0x00000000060492ca */ /* 0x000fe200000e0000 */
[----:B-1----:R-:W-:Y:S01]  /*60e0*/  @!P1 IMAD.MOV.U32 R0, RZ, RZ, 0x2000 ;  /* 0x00002000ff009424 */ /* 0x002fe200078e00ff */
[----:B------:R-:W-:Y:S01]  /*60f0*/  UMOV UR6, 0x0 ;  /* 0x0000000000067882 */ /* 0x000fe20000000000 */
[----:B------:R-:W-:Y:S01]  /*6100*/  UMOV UR7, 0x10000000 ;  /* 0x1000000000077882 */ /* 0x000fe20000000000 */
[----:B------:R-:W-:Y:S01]  /*6110*/  @!UP0 UIADD3 UR10, UPT, UPT, UR42, 0x60, URZ ;  /* 0x000000602a0a8890 */ /* 0x000fe2000fffe0ff */
[----:B------:R-:W-:Y:S01]  /*6120*/  VIADD R14, R14, 0x1 ;  /* 0x000000010e0e7836 */ /* 0x000fe20000000000 */
[----:B------:R-:W-:Y:S01]  /*6130*/  @!UP0 UIADD3 UR8, UPT, UPT, UR21, 0x4200, URZ ;  /* 0x0000420015088890 */ /* 0x000fe2000fffe0ff */
[----:B------:R-:W-:Y:S01]  /*6140*/  VOTEU.ALL UP0, P1 ;  /* 0x0000000000ff7886 */ /* 0x000fe20000800000 */
[----:B------:R-:W-:Y:S01]  /*6150*/  UMOV UR9, UR25 ;  /* 0x0000001900097c82 */ /* 0x000fe20008000000 */
[----:B------:R-:W-:Y:S02]  /*6160*/  UMOV UR11, UR43 ;  /* 0x0000002b000b7c82 */ /* 0x000fe40008000000 */
[----:B------:R-:W-:Y:S01]  /*6170*/  IMAD.U32 R18, RZ, RZ, UR5 ;  /* 0x00000005ff127e24 */ /* 0x000fe2000f8e00ff */
[----:B------:R-:W-:Y:S01]  /*6180*/  UMOV UR12, UR60 ;  /* 0x0000003c000c7c82 */ /* 0x000fe20008000000 */
[----:B------:R-:W-:Y:S03]  /*6190*/  IMAD.U32 R19, RZ, RZ, UR4 ;  /* 0x00000004ff137e24 */ /* 0x000fe6000f8e00ff */
        /* <DEDUP_REMOVED lines=8> */
.L_x_230:
[----:B------:R-:W-:Y:S01]  /*6220*/  @!P1 IADD3 R6, P0, PT, R16, 0x580, RZ ;  /* 0x0000058010069810 */ /* 0x000fe20007f1e0ff */
[----:B------:R-:W-:Y:S01]  /*6230*/  VOTEU.ALL UP0, P1 ;  /* 0x0000000000ff7886 */ /* 0x000fe20000800000 */
[----:B------:R-:W-:Y:S01]  /*6240*/  UMOV UR6, 0x0 ;  /* 0x0000000000067882 */ /* 0x000fe20000000000 */
[----:B------:R-:W-:Y:S01]  /*6250*/  UMOV UR7, 0x10000000 ;  /* 0x1000000000077882 */ /* 0x000fe20000000000 */
[----:B------:R-:W-:Y:S01]  /*6260*/  @!P1 R2UR UR5, R6 ;  /* 0x00000000060592ca */ /* 0x000fe200000e0000 */
[----:B-1----:R-:W-:Y:S01]  /*6270*/  @!P1 IMAD.X R0, RZ, RZ, R17, P0 ;  /* 0x000000ffff009224 */ /* 0x002fe200000e0611 */
[----:B------:R-:W-:Y:S01]  /*6280*/  @!UP0 UIADD3 UR10, UPT, UPT, UR42, 0x70, URZ ;  /* 0x000000702a0a8890 */ /* 0x000fe2000fffe0ff */
[----:B------:R-:W-:Y:S01]  /*6290*/  R2UR UR18, R54 ;  /* 0x00000000361272ca */ /* 0x000fe200000e0000 */
[----:B------:R-:W-:Y:S01]  /*62a0*/  @!UP0 UIADD3 UR8, UPT, UPT, UR21, 0x6200, URZ ;  /* 0x0000620015088890 */ /* 0x000fe2000fffe0ff */
[----:B------:R-:W-:Y:S01]  /*62b0*/  R2UR UR16, R55 ;  /* 0x00000000371072ca */ /* 0x000fe200000e0000 */
[----:B------:R-:W-:Y:S01]  /*62c0*/  VOTEU.ALL UP0, P1 ;  /* 0x0000000000ff7886 */ /* 0x000fe20000800000 */
[----:B------:R-:W-:Y:S01]  /*62d0*/  @!P1 R2UR UR4, R0 ;  /* 0x00000000000492ca */ /* 0x000fe200000e0000 */
[----:B------:R-:W-:Y:S01]  /*62e0*/  UMOV UR9, UR17 ;  /* 0x0000001100097c82 */ /* 0x000fe20008000000 */
[----:B------:R-:W-:Y:S01]  /*62f0*/  UMOV UR11, UR43 ;  /* 0x0000002b000b7c82 */ /* 0x000fe20008000000 */
[----:B------:R-:W-:Y:S01]  /*6300*/  UMOV UR12, UR60 ;  /* 0x0000003c000c7c82 */ /* 0x000fe20008000000 */
[C---:B------:R-:W-:Y:S01]  /*6310*/  ISETP.NE.AND P0, PT, R14.reuse, 0x2, PT ;  /* 0x000000020e00780c */ /* 0x040fe20003f05270 */
[----:B------:R-:W-:Y:S01]  /*6320*/  UPLOP3.LUT UP1, UPT, UPT, UPT, UPT, 0x80, 0x8 ;  /* 0x000000000008789c */ /* 0x000fe20003f2f070 */
[----:B------:R-:W-:Y:S01]  /*6330*/  IMAD.U32 R8, RZ, RZ, UR5 ;  /* 0x00000005ff087e24 */ /* 0x000fe2000f8e00ff */
[----:B------:R-:W-:Y:S01]  /*6340*/  UMOV UR60, UR30 ;  /* 0x0000001e003c7c82 */ /* 0x000fe20008000000 */
[----:B------:R-:W-:Y:S01]  /*6350*/  SEL R0, RZ, 0x1, P0 ;  /* 0x00000001ff007807 */ /* 0x000fe20000000000 */
[----:B------:R-:W-:Y:S01]  /*6360*/  UIADD3 UR20, UPT, UPT, UR13, UR18, URZ ;  /* 0x000000120d147290 */ /* 0x000fe2000fffe0ff */
[----:B------:R-:W-:Y:S01]  /*6370*/  SEL R14, R14, RZ, P0 ;  /* 0x000000ff0e0e7207 */ /* 0x000fe20000000000 */
[----:B------:R-:W-:Y:S01]  /*6380*/  UIADD3 UR16, UPT, UPT, UR14, UR16, URZ ;  /* 0x000000100e107290 */ /* 0x000fe2000fffe0ff */
[----:B------:R-:W-:Y:S01]  /*6390*/  LOP3.LUT R13, R13, R0, RZ, 0x3c, !PT ;  /* 0x000000000d0d7212 */ /* 0x000fe200078e3cff */
[----:B------:R-:W-:Y:S01]  /*63a0*/  IMAD.U32 R9, RZ, RZ, UR4 ;  /* 0x00000004ff097e24 */ /* 0x000fe2000f8e00ff */
[----:B------:R-:W-:Y:S04]  /*63b0*/  @!P1 R2UR UR4, R8 ;  /* 0x00000000080492ca */ /* 0x000fe800000e0000 */
[----:B------:R-:W-:Y:S11]  /*63c0*/  @!P1 R2UR UR5, R9 ;  /* 0x00000000090592ca */ /* 0x000ff600000e0000 */
[----:B------:R-:W-:Y:S02]  /*63d0*/  @!UPT UIADD3 URZ, UPT, UPT, URZ, URZ, URZ ;  /* 0x000000fffffff290 */ /* 0x000fe4000fffe0ff */
[----:B------:R2:W-:Y:S01]  /*63e0*/  @!UP0 UTMALDG.3D [UR8], [UR4], desc[UR6] ;  /* 0x00000608040085b4 */ /* 0x0005e20008011000 */
[----:B------:R2:W-:Y:S01]  /*63f0*/  @!P1 SYNCS.ARRIVE.TRANS64.RED.A0TR RZ, [UR21+0x38], R7 ;  /* 0x00003807ffff99a7 */ /* 0x0005e20008300415 */
[----:B------:R-:W-:Y:S01]  /*6400*/  SYNCS.ARRIVE.TRANS64.RED.A1T0 RZ, [UR24], RZ ;  /* 0x000000ffffff79a7 */ /* 0x000fe20008100418 */
[----:B------:R-:W-:Y:S05]  /*6410*/  BRA.U UP2, `(.L_x_102) ;  /* 0xffffffe902ec7547 */ /* 0x000fea000b83ffff */
[----:B------:R-:W1:Y:S02]  /*6420*/  SYNCS.PHASECHK.TRANS64.TRYWAIT P0, [UR21+0x40], R10 ;  /* 0x0000400aff0075a7 */ /* 0x000e640008001115 */
[----:B-1----:R-:W-:Y:S05]  /*6430*/  @!P0 BRA `(.L_x_103) ;  /* 0x0000006800c08947 */ /* 0x002fea0003800000 */
.L_x_232:
[----:B------:R-:W3:Y:S02]  /*6440*/  SYNCS.PHASECHK.TRANS64.TRYWAIT P0, [UR21+0x48], R10 ;  /* 0x0000480aff0075a7 */ /* 0x000ee40008001115 */
[----:B---3--:R-:W-:Y:S05]  /*6450*/  @!P0 BRA `(.L_x_104) ;  /* 0x0000006800d08947 */ /* 0x008fea0003800000 */
.L_x_234:
[----:B------:R-:W3:Y:S01]  /*6460*/  SYNCS.PHASECHK.TRANS64.TRYWAIT P0, [UR21+0x50], R10 ;  /* 0x0000500aff0075a7 */ /* 0x000ee20008001115 */
[----:B-1----:R-:W-:Y:S01]  /*6470*/  HFMA2 R0, -RZ, RZ, 0, 5.9604644775390625e-08 ;  /* 0x00000001ff007431 */ /* 0x002fe200000001ff */
[----:B---3--:R-:W-:Y:S06]  /*6480*/  @!P0 BRA `(.L_x_105) ;  /* 0x0000006800dc8947 */ /* 0x008fec0003800000 */
.L_x_236:
[----:B-1----:R-:W-:Y:S02]  /*6490*/  MOV R2, UR21 ;  /* 0x0000001500027c02 */ /* 0x002fe40008000f00 */
[----:B------:R-:W-:-:S07]  /*64a0*/  SHF.L.U32 R0, R0, 0x1f, RZ ;  /* 0x0000001f00007819 */ /* 0x000fce00000006ff */
.L_x_106:
[----:B-1----:R1:W3:Y:S02]  /*64b0*/  SYNCS.PHASECHK.TRANS64.TRYWAIT P0, [R2+URZ+0x58], R0 ;  /* 0x00005800020075a7 */ /* 0x0022e400080011ff */
[----:B---3--:R-:W-:Y:S05]  /*64c0*/  @!P0 NANOSLEEP.SYNCS 0x989680 ;  /* 0x009896800000895d */ /* 0x008fea0003900000 */
[----:B------:R-:W3:Y:S02]  /*64d0*/  @!P0 SYNCS.PHASECHK.TRANS64 P0, [R2+URZ+0x58], R0 ;  /* 0x00005800020085a7 */ /* 0x000ee400080010ff */
[----:B--23--:R-:W-:Y:S05]  /*64e0*/  @P0 EXIT ;  /* 0x000000000000094d */ /* 0x00cfea0003800000 */
[----:B------:R-:W-:Y:S05]  /*64f0*/  BRA `(.L_x_106) ;  /* 0xfffffffc00ec7947 */ /* 0x000fea000383ffff */
.L_x_87:
[----:B------:R-:W-:-:S06]  /*6500*/  UISETP.GE.AND UP0, UPT, UR18, 0x4, UPT ;  /* 0x000000041200788c */ /* 0x000fcc000bf06270 */
[----:B------:R-:W-:-:S13]  /*6510*/  PLOP3.LUT P0, PT, PT, PT, UP0, 0x80, 0x8 ;  /* 0x000000000008781c */ /* 0x000fda0003f0f008 */
[----:B------:R-:W-:Y:S05]  /*6520*/  @!P0 EXIT ;  /* 0x000000000000894d */ /* 0x000fea0003800000 */
[----:B------:R-:W-:Y:S01]  /*6530*/  BAR.SYNC.DEFER_BLOCKING 0x6, 0xa0 ;  /* 0x0182800000007b1d */ /* 0x000fe20000010000 */
[C---:B------:R-:W-:Y:S01]  /*6540*/  IMAD.SHL.U32 R2, R66.reuse, 0x10, RZ ;  /* 0x0000001042027824 */ /* 0x040fe200078e00ff */
[C---:B------:R-:W-:Y:S01]  /*6550*/  SHF.L.U32 R23, R66.reuse, 0x10, RZ ;  /* 0x0000001042177819 */ /* 0x040fe200000006ff */
[C---:B------:R-:W-:Y:S01]  /*6560*/  IMAD.SHL.U32 R65, R66.reuse, 0x2, RZ ;  /* 0x0000000242417824 */ /* 0x040fe200078e00ff */
[----:B------:R-:W-:Y:S01]  /*6570*/  LOP3.LUT R67, R66, 0x60, RZ, 0xc0, !PT ;  /* 0x0000006042437812 */ /* 0x000fe200078ec0ff */
[----:B------:R-:W-:Y:S01]  /*6580*/  HFMA2 R61, -RZ, RZ, 0, 0 ;  /* 0x00000000ff3d7431 */ /* 0x000fe200000001ff */
[----:B------:R-:W-:Y:S02]  /*6590*/  UMOV UR43, 0x400 ;  /* 0x00000400002b7882 */ /* 0x000fe40000000000 */
[----:B------:R-:W1:Y:S01]  /*65a0*/  LDC.64 R50, c[0x0][0x8b0] ;  /* 0x00022c00ff327b82 */ /* 0x000e620000000a00 */
[----:B------:R-:W-:Y:S01]  /*65b0*/  ULEA UR43, UR61, UR43, 0x18 ;  /* 0x0000002b3d2b7291 */ /* 0x000fe2000f8ec0ff */
[----:B------:R-:W-:Y:S01]  /*65c0*/  LOP3.LUT R3, R2, 0x60, RZ, 0xc0, !PT ;  /* 0x0000006002037812 */ /* 0x000fe200078ec0ff */
[----:B------:R-:W2:Y:S01]  /*65d0*/  LDCU.64 UR6, c[0x0][0x890] ;  /* 0x00011200ff0677ac */ /* 0x000ea20008000a00 */
[C---:B------:R-:W-:Y:S01]  /*65e0*/  LOP3.LUT R64, R66.reuse, 0x2, RZ, 0xc0, !PT ;  /* 0x0000000242407812 */ /* 0x040fe200078ec0ff */
[----:B------:R-:W-:Y:S01]  /*65f0*/  IMAD.MOV.U32 R22, RZ, RZ, RZ ;  /* 0x000000ffff167224 */ /* 0x000fe200078e00ff */
[----:B------:R-:W-:Y:S01]  /*6600*/  LOP3.LUT R65, R3, 0xc, R65, 0xf8, !PT ;  /* 0x0000000c03417812 */ /* 0x000fe200078ef841 */
[----:B------:R-:W-:Y:S01]  /*6610*/  UIADD3 UR4, UPT, UPT, UR43, 0x200, URZ ;  /* 0x000002002b047890 */ /* 0x000fe2000fffe0ff */
[----:B------:R-:W3:Y:S01]  /*6620*/  LDC.64 R48, c[0x0][0x8a8] ;  /* 0x00022a00ff307b82 */ /* 0x000ee20000000a00 */
[----:B------:R-:W-:Y:S01]  /*6630*/  LOP3.LUT R23, R23, 0x600000, RZ, 0xc0, !PT ;  /* 0x0060000017177812 */ /* 0x000fe200078ec0ff */
[----:B------:R-:W-:Y:S01]  /*6640*/  IMAD.MOV.U32 R59, RZ, RZ, RZ ;  /* 0x000000ffff3b7224 */ /* 0x000fe200078e00ff */
[----:B------:R-:W-:Y:S01]  /*6650*/  LOP3.LUT R65, R65, 0x790, R2, 0xf8, !PT ;  /* 0x0000079041417812 */ /* 0x000fe200078ef802 */
[----:B------:R-:W4:Y:S01]  /*6660*/  LDCU UR63, c[0x0][0x370] ;  /* 0x00006e00ff3f77ac */ /* 0x000f220008000800 */
[----:B------:R-:W-:Y:S01]  /*6670*/  IMAD.U32 R57, RZ, RZ, UR4 ;  /* 0x00000004ff397e24 */ /* 0x000fe2000f8e00ff */
[----:B------:R-:W-:-:S02]  /*6680*/  LOP3.LUT R66, R66, 0x4, RZ, 0xc0, !PT ;  /* 0x0000000442427812 */ /* 0x000fc400078ec0ff */
[----:B------:R-:W-:Y:S01]  /*6690*/  MOV R62, RZ ;  /* 0x000000ff003e7202 */ /* 0x000fe20000000f00 */
[----:B------:R-:W4:Y:S01]  /*66a0*/  LDS R0, [UR43+0x120] ;  /* 0x0001202bff007984 */ /* 0x000f220008000800 */
[----:B------:R-:W-:Y:S01]  /*66b0*/  LEA R65, R65, R57, 0x2 ;  /* 0x0000003941417211 */ /* 0x000fe200078e10ff */
[----:B------:R-:W1:Y:S01]  /*66c0*/  LDCU.64 UR52, c[0x0][0x348] ;  /* 0x00006900ff3477ac */ /* 0x000e620008000a00 */
[----:B--2---:R-:W-:Y:S01]  /*66d0*/  IMAD.U32 R69, RZ, RZ, UR6 ;  /* 0x00000006ff457e24 */ /* 0x004fe2000f8e00ff */
[----:B------:R-:W-:Y:S02]  /*66e0*/  MOV R68, UR7 ;  /* 0x0000000700447c02 */ /* 0x000fe40008000f00 */
[--C-:B------:R-:W-:Y:S01]  /*66f0*/  IMAD R64, R64, -0x10, R65.reuse ;  /* 0xfffffff040407824 */ /* 0x100fe200078e0241 */
[----:B------:R-:W2:Y:S01]  /*6700*/  LDCU UR42, c[0x0][0xb0c] ;  /* 0x00016180ff2a77ac */ /* 0x000ea20008000800 */
[----:B------:R-:W-:Y:S01]  /*6710*/  IMAD R63, R66, -0x10, R65 ;  /* 0xfffffff0423f7824 */ /* 0x000fe200078e0241 */
[----:B------:R-:W1:Y:S01]  /*6720*/  LDCU UR38, c[0x0][0xb30] ;  /* 0x00016600ff2677ac */ /* 0x000e620008000800 */
[----:B------:R-:W1:Y:S01]  /*6730*/  LDCU.64 UR54, c[0x0][0x888] ;  /* 0x00011100ff3677ac */ /* 0x000e620008000a00 */
[----:B------:R-:W1:Y:S01]  /*6740*/  LDCU.64 UR40, c[0x0][0xb28] ;  /* 0x00016500ff2877ac */ /* 0x000e620008000a00 */
[----:B------:R-:W1:Y:S01]  /*6750*/  LDCU.128 UR56, c[0x0][0xb10] ;  /* 0x00016200ff3877ac */ /* 0x000e620008000c00 */
[----:B------:R-:W1:Y:S01]  /*6760*/  LDCU UR62, c[0x0][0x374] ;  /* 0x00006e80ff3e77ac */ /* 0x000e620008000800 */
[----:B------:R-:W-:Y:S01]  /*6770*/  UMOV UR47, URZ ;  /* 0x000000ff002f7c82 */ /* 0x000fe20008000000 */
[----:B------:R-:W-:Y:S01]  /*6780*/  UMOV UR46, URZ ;  /* 0x000000ff002e7c82 */ /* 0x000fe20008000000 */
[----:B-1234-:R-:W-:-:S07]  /*6790*/  IMAD.IADD R23, R0, 0x1, R23 ;  /* 0x0000000100177824 */ /* 0x01efce00078e0217 */
.L_x_182:
[----:B------:R-:W-:Y:S02]  /*67a0*/  LEA R0, R59, UR43, 0x3 ;  /* 0x0000002b3b007c11 */ /* 0x000fe4000f8e18ff */
[----:B------:R-:W-:Y:S02]  /*67b0*/  SHF.L.U32 R2, R61, 0x1f, RZ ;  /* 0x0000001f3d027819 */ /* 0x000fe400000006ff */
[----:B-1----:R-:W-:Y:S02]  /*67c0*/  LEA R4, R59, UR43, 0x4 ;  /* 0x0000002b3b047c11 */ /* 0x002fe4000f8e20ff */
[----:B------:R-:W1:Y:S02]  /*67d0*/  SYNCS.PHASECHK.TRANS64.TRYWAIT P0, [R0+URZ+0x70], R2 ;  /* 0x00007002000075a7 */ /* 0x000e6400080011ff */
[----:B-1-3--:R-:W-:Y:S05]  /*67e0*/  @!P0 BRA `(.L_x_107) ;  /* 0x00000068001c8947 */ /* 0x00afea0003800000 */
.L_x_237:
[----:B------:R-:W-:Y:S01]  /*67f0*/  R2UR UR7, R70 ;  /* 0x00000000460772ca */ /* 0x000fe200000e0000 */
[----:B------:R-:W2:Y:S01]  /*6800*/  LDS.128 R4, [R4+0x100] ;  /* 0x0001000004047984 */ /* 0x000ea20000000c00 */
[----:B-1----:R-:W-:Y:S01]  /*6810*/  VIADD R0, R0, 0x80 ;  /* 0x0000008000007836 */ /* 0x002fe20000000000 */
[----:B------:R-:W-:Y:S04]  /*6820*/  UISETP.GE.AND UP0, UPT, UR39, 0x1, UPT ;  /* 0x000000012700788c */ /* 0x000fe8000bf06270 */
[----:B------:R-:W-:Y:S01]  /*6830*/  PRMT R0, RZ, 0x654, R0 ;  /* 0x00000654ff007816 */ /* 0x000fe20000000000 */
[----:B------:R-:W-:Y:S01]  /*6840*/  @!PT LDS RZ, [RZ] ;  /* 0x00000000fffff984 */ /* 0x000fe20000000800 */
[----:B------:R-:W-:Y:S01]  /*6850*/  @!PT LDS RZ, [RZ] ;  /* 0x00000000fffff984 */ /* 0x000fe20000000800 */
[----:B------:R-:W-:Y:S01]  /*6860*/  @!PT LDS RZ, [RZ] ;  /* 0x00000000fffff984 */ /* 0x000fe20000000800 */
[----:B------:R-:W-:Y:S01]  /*6870*/  @!PT LDS RZ, [RZ] ;  /* 0x00000000fffff984 */ /* 0x000fe20000000800 */
[----:B------:R1:W-:Y:S06]  /*6880*/  MEMBAR.ALL.CTA ;  /* 0x0000000000007992 */ /* 0x0003ec0000008000 */
[----:B-1----:R-:W1:Y:S02]  /*6890*/  FENCE.VIEW.ASYNC.S ;  /* 0x00000000000073c6 */ /* 0x002e640000000000 */
[----:B-1----:R1:W-:Y:S01]  /*68a0*/  SYNCS.ARRIVE.TRANS64.RED.A1T0 RZ, [R0+URZ], RZ ;  /* 0x000000ff00ff79a7 */ /* 0x0023e200081004ff */
[----:B--2---:R-:W-:Y:S11]  /*68b0*/  LOP3.LUT P0, RZ, R6, 0x1, RZ, 0xc0, !PT ;  /* 0x0000000106ff7812 */ /* 0x004ff6000780c0ff */
[----:B------:R-:W-:Y:S02]  /*68c0*/  @!UPT UIADD3 URZ, UPT, UPT, URZ, URZ, URZ ;  /* 0x000000fffffff290 */ /* 0x000fe4000fffe0ff */
[----:B------:R-:W-:Y:S01]  /*68d0*/  VOTEU.ANY UP1, P0 ;  /* 0x0000000000ff7886 */ /* 0x000fe20000020100 */
[----:B------:R-:W-:Y:S01]  /*68e0*/  PLOP3.LUT P0, PT, PT, PT, UP1, 0x80, 0x8 ;  /* 0x000000000008781c */ /* 0x000fe20003f0f018 */
[----:B------:R-:W-:Y:S06]  /*68f0*/  UP2UR UR4, UPR, URZ, 0x2 ;  /* 0x00000002ff047883 */ /* 0x000fec0008000000 */
[----:B------:R-:W-:Y:S06]  /*6900*/  IMAD.U32 R71, RZ, RZ, UR4 ;  /* 0x00000004ff477e24 */ /* 0x000fec000f8e00ff */
[----:B------:R-:W-:Y:S02]  /*6910*/  @P0 SHF.R.U32.HI R2, RZ, 0x10, R5 ;  /* 0x00000010ff020819 */ /* 0x000fe40000011605 */
[----:B------:R-:W-:Y:S02]  /*6920*/  @P0 MOV R3, R4 ;  /* 0x0000000400030202 */ /* 0x000fe40000000f00 */
[----:B------:R-:W-:Y:S02]  /*6930*/  @P0 R2UR UR4, R2 ;  /* 0x00000000020402ca */ /* 0x000fe400000e0000 */
[----:B------:R-:W-:Y:S02]  /*6940*/  @P0 LOP3.LUT R4, R5, 0xffff, RZ, 0xc0, !PT ;  /* 0x0000ffff05040812 */ /* 0x000fe400078ec0ff */
[----:B------:R-:W-:Y:S02]  /*6950*/  @P0 R2UR UR6, R3 ;  /* 0x00000000030602ca */ /* 0x000fe400000e0000 */
[----:B------:R-:W-:Y:S07]  /*6960*/  @P0 R2UR UR5, R4 ;  /* 0x00000000040502ca */ /* 0x000fee00000e0000 */
[----:B------:R-:W-:Y:S02]  /*6970*/  @UP1 UMOV UR7, UR4 ;  /* 0x0000000400071c82 */ /* 0x000fe40008000000 */
[----:B------:R-:W-:Y:S02]  /*6980*/  IMAD.U32 R70, RZ, RZ, UR7 ;  /* 0x00000007ff467e24 */ /* 0x000fe4000f8e00ff */
[----:B------:R-:W-:Y:S02]  /*6990*/  @UP1 UMOV UR37, UR6 ;  /* 0x0000000600251c82 */ /* 0x000fe40008000000 */
[----:B------:R-:W-:Y:S01]  /*69a0*/  @UP1 UMOV UR36, UR5 ;  /* 0x0000000500241c82 */ /* 0x000fe20008000000 */
[----:B-1----:R-:W-:Y:S05]  /*69b0*/  BRA.U !UP0, `(.L_x_108) ;  /* 0x0000000108cc7547 */ /* 0x002fea000b800000 */
[----:B------:R-:W1:Y:S01]  /*69c0*/  LDCU UR12, c[0x0][0xb20] ;  /* 0x00016400ff0c77ac */ /* 0x000e620008000800 */
[----:B------:R-:W-:Y:S02]  /*69d0*/  UIMAD.WIDE.U32 UR4, UR62, UR59, URZ ;  /* 0x0000003b3e0472a5 */ /* 0x000fe4000f8e00ff */
[----:B------:R-:W-:Y:S02]  /*69e0*/  UIMAD.WIDE.U32 UR6, UR63, UR56, URZ ;  /* 0x000000383f0672a5 */ /* 0x000fe4000f8e00ff */
[----:B------:R-:W-:Y:S02]  /*69f0*/  UISETP.NE.AND UP0, UPT, UR58, 0x1, UPT ;  /* 0x000000013a00788c */ /* 0x000fe4000bf05270 */
[----:B------:R-:W-:Y:S02]  /*6a00*/  UIMAD.WIDE.U32 UR8, UR36, UR59, URZ ;  /* 0x0000003b240872a5 */ /* 0x000fe4000f8e00ff */
[----:B------:R-:W-:Y:S02]  /*6a10*/  UIMAD.WIDE.U32 UR10, UR37, UR56, URZ ;  /* 0x00000038250a72a5 */ /* 0x000fe4000f8e00ff */
[----:B------:R-:W-:Y:S02]  /*6a20*/  UISETP.NE.AND UP1, UPT, UR42, 0x1, UPT ;  /* 0x000000012a00788c */ /* 0x000fe4000bf25270 */
[----:B------:R-:W-:Y:S01]  /*6a30*/  UISETP.NE.AND UP2, UPT, UR39, 0x1, UPT ;  /* 0x000000012700788c */ /* 0x000fe2000bf45270 */
[----:B------:R-:W-:Y:S02]  /*6a40*/  UMOV UR4, UR5 ;  /* 0x0000000500047c82 */ /* 0x000fe40008000000 */
[----:B-1----:R-:W-:Y:S03]  /*6a50*/  USHF.R.U32.HI UR5, URZ, UR12, UR4 ;  /* 0x0000000cff057299 */ /* 0x002fe60008011604 */
[----:B------:R-:W-:Y:S02]  /*6a60*/  UMOV UR4, UR7 ;  /* 0x0000000700047c82 */ /* 0x000fe40008000000 */
[----:B------:R-:W-:Y:S02]  /*6a70*/  USHF.R.U32.HI UR7, URZ, UR57, UR4 ;  /* 0x00000039ff077299 */ /* 0x000fe40008011604 */
[----:B------:R-:W-:Y:S02]  /*6a80*/  USEL UR4, UR62, UR5, !UP0 ;  /* 0x000000053e047287 */ /* 0x000fe4000c000000 */
[----:B------:R-:W-:Y:S01]  /*6a90*/  USEL UR7, UR63, UR7, !UP1 ;  /* 0x000000073f077287 */ /* 0x000fe2000c800000 */
[----:B------:R-:W-:Y:S01]  /*6aa0*/  UMOV UR5, UR9 ;  /* 0x0000000900057c82 */ /* 0x000fe20008000000 */
[----:B------:R-:W-:Y:S02]  /*6ab0*/  UIMAD.WIDE.U32 UR8, UR4, UR40, URZ ;  /* 0x00000028040872a5 */ /* 0x000fe4000f8e00ff */
[----:B------:R-:W-:Y:S03]  /*6ac0*/  USHF.R.U32.HI UR6, URZ, UR12, UR5 ;  /* 0x0000000cff067299 */ /* 0x000fe60008011605 */
[----:B------:R-:W-:Y:S01]  /*6ad0*/  UMOV UR5, UR11 ;  /* 0x0000000b00057c82 */ /* 0x000fe20008000000 */
[----:B------:R-:W-:Y:S02]  /*6ae0*/  UIMAD.WIDE.U32 UR10, UR7, UR40, URZ ;  /* 0x00000028070a72a5 */ /* 0x000fe4000f8e00ff */
[----:B------:R-:W-:Y:S02]  /*6af0*/  USHF.R.U32.HI UR12, URZ, UR57, UR5 ;  /* 0x00000039ff0c7299 */ /* 0x000fe40008011605 */
[----:B------:R-:W-:Y:S01]  /*6b00*/  USEL UR6, UR36, UR6, !UP0 ;  /* 0x0000000624067287 */ /* 0x000fe2000c000000 */
[----:B------:R-:W-:Y:S02]  /*6b10*/  UMOV UR5, UR9 ;  /* 0x0000000900057c82 */ /* 0x000fe40008000000 */
[----:B------:R-:W-:Y:S01]  /*6b20*/  UMOV UR10, UR11 ;  /* 0x0000000b000a7c82 */ /* 0x000fe20008000000 */
[----:B------:R-:W-:Y:S02]  /*6b30*/  @UP2 USHF.R.U32.HI UR4, URZ, UR41, UR5 ;  /* 0x00000029ff042299 */ /* 0x000fe40008011605 */
[----:B------:R-:W-:Y:S02]  /*6b40*/  @UP2 USHF.R.U32.HI UR7, URZ, UR41, UR10 ;  /* 0x00000029ff072299 */ /* 0x000fe4000801160a */
[----:B------:R-:W-:Y:S02]  /*6b50*/  UIMAD UR4, UR39, UR4, URZ ;  /* 0x00000004270472a4 */ /* 0x000fe4000f8e02ff */
        /* <DEDUP_REMOVED lines=8> */
[----:B------:R-:W-:Y:S02]  /*6be0*/  USEL UR11, UR6, UR4, !UP2 ;  /* 0x00000004060b7287 */ /* 0x000fe4000d000000 */
[----:B------:R-:W-:Y:S02]  /*6bf0*/  UIADD3 UR8, UPT, UPT, -UR5, URZ, URZ ;  /* 0x000000ff05087290 */ /* 0x000fe4000fffe1ff */
[----:B------:R-:W-:Y:S01]  /*6c00*/  UIADD3 UR10, UPT, UPT, -UR11, URZ, URZ ;  /* 0x000000ff0b0a7290 */ /* 0x000fe2000fffe1ff */
[----:B------:R-:W-:Y:S01]  /*6c10*/  @!UP0 UMOV UR4, UR9 ;  /* 0x0000000900048c82 */ /* 0x000fe20008000000 */
[----:B------:R-:W-:Y:S02]  /*6c20*/  UIADD3 UR9, UPT, UPT, -UR6, URZ, URZ ;  /* 0x000000ff06097290 */ /* 0x000fe4000fffe1ff */
[----:B------:R-:W-:Y:S02]  /*6c30*/  @!UP0 USHF.R.U32.HI UR4, URZ, UR41, UR4 ;  /* 0x00000029ff048299 */ /* 0x000fe40008011604 */
[----:B------:R-:W-:Y:S02]  /*6c40*/  UIMAD UR10, UR39, UR10, UR6 ;  /* 0x0000000a270a72a4 */ /* 0x000fe4000f8e0206 */
[----:B------:R-:W-:Y:S04]  /*6c50*/  @!UP0 USEL UR4, UR5, UR4, !UP2 ;  /* 0x0000000405048287 */ /* 0x000fe8000d000000 */
[----:B------:R-:W-:Y:S02]  /*6c60*/  @!UP0 UIMAD UR10, UR7, UR10, UR4 ;  /* 0x0000000a070a82a4 */ /* 0x000fe4000f8e0204 */
[----:B------:R-:W-:Y:S02]  /*6c70*/  @!UP0 UIADD3 UR11, UPT, UPT, UR11, -UR4, URZ ;  /* 0x800000040b0b8290 */ /* 0x000fe4000fffe0ff */
[----:B------:R-:W-:Y:S02]  /*6c80*/  UIMAD UR7, UR42, UR8, UR37 ;  /* 0x000000082a0772a4 */ /* 0x000fe4000f8e0225 */
[----:B------:R-:W-:Y:S02]  /*6c90*/  @!UP0 UIMAD UR6, UR11, UR39, UR5 ;  /* 0x000000270b0682a4 */ /* 0x000fe4000f8e0205 */
[----:B------:R-:W-:Y:S01]  /*6ca0*/  UIMAD UR4, UR58, UR9, UR36 ;  /* 0x000000093a0472a4 */ /* 0x000fe2000f8e0224 */
[----:B------:R-:W-:Y:S02]  /*6cb0*/  @!UP0 UMOV UR5, UR10 ;  /* 0x0000000a00058c82 */ /* 0x000fe40008000000 */
[----:B------:R-:W-:Y:S02]  /*6cc0*/  UIMAD UR37, UR5, UR42, UR7 ;  /* 0x0000002a052572a4 */ /* 0x000fe4000f8e0207 */
[----:B------:R-:W-:Y:S11]  /*6cd0*/  UIMAD UR36, UR6, UR58, UR4 ;  /* 0x0000003a062472a4 */ /* 0x000ff6000f8e0204 */
[----:B------:R-:W-:Y:S01]  /*6ce0*/  @!UPT UIADD3 URZ, UPT, UPT, URZ, URZ, URZ ;  /* 0x000000fffffff290 */ /* 0x000fe2000fffe0ff */
.L_x_108:
[----:B------:R-:W-:Y:S01]  /*6cf0*/  UISETP.NE.AND UP0, UPT, UR38, 0x1, UPT ;  /* 0x000000012600788c */ /* 0x000fe2000bf05270 */
[----:B------:R-:W-:Y:S01]  /*6d00*/  LOP3.LUT P0, RZ, R57, 0x1b0, RZ, 0xc0, !PT ;  /* 0x000001b039ff7812 */ /* 0x000fe2000780c0ff */
[----:B------:R-:W-:Y:S01]  /*6d10*/  USHF.L.U32 UR50, UR16, 0x7, URZ ;  /* 0x0000000710327899 */ /* 0x000fe200080006ff */
[----:B------:R-:W-:Y:S01]  /*6d20*/  BSSY.RECONVERGENT B6, `(.L_x_109) ;  /* 0x0000034000067945 */ /* 0x000fe20003800200 */
[----:B------:R-:W-:Y:S01]  /*6d30*/  USHF.L.U32 UR49, UR20, 0x7, URZ ;  /* 0x0000000714317899 */ /* 0x000fe200080006ff */
[----:B------:R-:W-:Y:S06]  /*6d40*/  IADD3 R59, PT, PT, R59, 0x1, RZ ;  /* 0x000000013b3b7810 */ /* 0x000fec0007ffe0ff */
[----:B------:R-:W1:Y:S01]  /*6d50*/  @!UP0 LDCU.128 UR12, c[0x0][0xb10] ;  /* 0x00016200ff0c87ac */ /* 0x000e620008000c00 */
[----:B------:R-:W2:Y:S01]  /*6d60*/  @!UP0 LDCU UR5, c[0x0][0xb0c] ;  /* 0x00016180ff0587ac */ /* 0x000ea20008000800 */
[----:B------:R-:W3:Y:S01]  /*6d70*/  @!UP0 LDCU UR10, c[0x0][0xb20] ;  /* 0x00016400ff0a87ac */ /* 0x000ee20008000800 */
[----:B-1----:R-:W-:Y:S02]  /*6d80*/  UIMAD.WIDE.U32 UR8, UR37, UR12, URZ ;  /* 0x0000000c250872a5 */ /* 0x002fe4000f8e00ff */
[----:B------:R-:W-:Y:S02]  /*6d90*/  UIMAD.WIDE.U32 UR6, UR36, UR15, URZ ;  /* 0x0000000f240672a5 */ /* 0x000fe4000f8e00ff */
[----:B------:R-:W-:Y:S03]  /*6da0*/  @!UP0 UISETP.NE.AND UP1, UPT, UR14, 0x1, UPT ;  /* 0x000000010e00888c */ /* 0x000fe6000bf25270 */
[----:B------:R-:W-:Y:S01]  /*6db0*/  @!UP0 UMOV UR4, UR9 ;  /* 0x0000000900048c82 */ /* 0x000fe20008000000 */
[----:B--2---:R-:W-:Y:S02]  /*6dc0*/  @!UP0 UISETP.NE.AND UP2, UPT, UR5, 0x1, UPT ;  /* 0x000000010500888c */ /* 0x004fe4000bf45270 */
[----:B------:R-:W-:Y:S01]  /*6dd0*/  @!UP0 USHF.R.U32.HI UR4, URZ, UR13, UR4 ;  /* 0x0000000dff048299 */ /* 0x000fe20008011604 */
[----:B------:R-:W-:Y:S02]  /*6de0*/  @!UP0 UMOV UR6, UR7 ;  /* 0x0000000700068c82 */ /* 0x000fe40008000000 */
[----:B---3--:R-:W-:Y:S02]  /*6df0*/  @!UP0 USHF.R.U32.HI UR6, URZ, UR10, UR6 ;  /* 0x0000000aff068299 */ /* 0x008fe40008011606 */
[----:B------:R-:W-:Y:S02]  /*6e00*/  @!UP0 USEL UR7, UR37, UR4, !UP2 ;  /* 0x0000000425078287 */ /* 0x000fe4000d000000 */
[----:B------:R-:W-:Y:S04]  /*6e10*/  @!UP0 USEL UR6, UR36, UR6, !UP1 ;  /* 0x0000000624068287 */ /* 0x000fe8000c800000 */
[----:B------:R-:W-:Y:S02]  /*6e20*/  @!UP0 UIADD3 UR4, UPT, UPT, -UR7, UR6, URZ ;  /* 0x0000000607048290 */ /* 0x000fe4000fffe1ff */
[----:B------:R-:W-:Y:S02]  /*6e30*/  @!UP0 UIADD3 UR6, UPT, UPT, UR7, -UR6, URZ ;  /* 0x8000000607068290 */ /* 0x000fe4000fffe0ff */
[----:B------:R-:W-:Y:S02]  /*6e40*/  @!UP0 UIMAD UR37, UR4, UR5, UR37 ;  /* 0x00000005042582a4 */ /* 0x000fe4000f8e0225 */
[----:B------:R-:W-:Y:S01]  /*6e50*/  @!UP0 UIMAD UR36, UR6, UR14, UR36 ;  /* 0x0000000e062482a4 */ /* 0x000fe2000f8e0224 */
[----:B------:R-:W-:Y:S11]  /*6e60*/  @!P0 BRA `(.L_x_110) ;  /* 0x00000000007c8947 */ /* 0x000ff60003800000 */
[----:B------:R-:W1:Y:S01]  /*6e70*/  LDCU.64 UR8, c[0x4][0x80] ;  /* 0x01001000ff0877ac */ /* 0x000e620008000a00 */
[----:B------:R-:W-:Y:S01]  /*6e80*/  MOV R2, 0x0 ;  /* 0x0000000000027802 */ /* 0x000fe20000000f00 */
[----:B------:R-:W-:Y:S02]  /*6e90*/  HFMA2 R12, -RZ, RZ, 0, 5.9604644775390625e-08 ;  /* 0x00000001ff0c7431 */ /* 0x000fe400000001ff */
[----:B------:R-:W-:Y:S01]  /*6ea0*/  IMAD.MOV.U32 R8, RZ, RZ, 0x70 ;  /* 0x00000070ff087424 */ /* 0x000fe200078e00ff */
[----:B------:R2:W3:Y:S01]  /*6eb0*/  LDC.64 R14, c[0x4][R2] ;  /* 0x01000000020e7b82 */ /* 0x0004e20000000a00 */
[----:B------:R-:W4:Y:S01]  /*6ec0*/  LDCU.64 UR6, c[0x4][0x88] ;  /* 0x01001100ff0677ac */ /* 0x000f220008000a00 */
[----:B------:R-:W-:Y:S01]  /*6ed0*/  IMAD.MOV.U32 R13, RZ, RZ, RZ ;  /* 0x000000ffff0d7224 */ /* 0x000fe200078e00ff */
[----:B------:R-:W2:Y:S01]  /*6ee0*/  LDCU.64 UR4, c[0x4][0x8] ;  /* 0x01000100ff0477ac */ /* 0x000ea20008000a00 */
[----:B-1----:R-:W-:Y:S01]  /*6ef0*/  MOV R5, UR9 ;  /* 0x0000000900057c02 */ /* 0x002fe20008000f00 */
[----:B------:R-:W-:Y:S01]  /*6f00*/  IMAD.U32 R4, RZ, RZ, UR8 ;  /* 0x00000008ff047e24 */ /* 0x000fe2000f8e00ff */
[----:B----4-:R-:W-:Y:S01]  /*6f10*/  MOV R7, UR7 ;  /* 0x0000000700077c02 */ /* 0x010fe20008000f00 */
[----:B------:R-:W-:Y:S01]  /*6f20*/  IMAD.U32 R6, RZ, RZ, UR6 ;  /* 0x00000006ff067e24 */ /* 0x000fe2000f8e00ff */
[----:B--2---:R-:W-:Y:S01]  /*6f30*/  MOV R11, UR5 ;  /* 0x00000005000b7c02 */ /* 0x004fe20008000f00 */
[----:B------:R-:W-:Y:S02]  /*6f40*/  IMAD.U32 R10, RZ, RZ, UR4 ;  /* 0x00000004ff0a7e24 */ /* 0x000fe4000f8e00ff */
[----:B------:R-:W-:Y:S07]  /*6f50*/  LEPC R20, `(.L_x_111) ;  /* 0x000000001014794e */ /* 0x000fee0000000000 */
[----:B---3-5:R-:W-:Y:S05]  /*6f60*/  CALL.ABS.NOINC R14 ;  /* 0x000000000e007343 */ /* 0x028fea0003c00000 */
.L_x_111:
[----:B------:R-:W1:Y:S01]  /*6f70*/  LDCU.64 UR8, c[0x4][0x80] ;  /* 0x01001000ff0877ac */ /* 0x000e620008000a00 */
[----:B------:R-:W2:Y:S01]  /*6f80*/  LDC.64 R2, c[0x4][R2] ;  /* 0x0100000002027b82 */ /* 0x000ea20000000a00 */
[----:B------:R-:W-:Y:S02]  /*6f90*/  HFMA2 R12, -RZ, RZ, 0, 5.9604644775390625e-08 ;  /* 0x00000001ff0c7431 */ /* 0x000fe400000001ff */
[----:B------:R-:W-:Y:S02]  /*6fa0*/  IMAD.MOV.U32 R8, RZ, RZ, 0x70 ;  /* 0x00000070ff087424 */ /* 0x000fe400078e00ff */
[----:B------:R-:W-:Y:S01]  /*6fb0*/  IMAD.MOV.U32 R13, RZ, RZ, RZ ;  /* 0x000000ffff0d7224 */ /* 0x000fe200078e00ff */
[----:B------:R-:W3:Y:S01]  /*6fc0*/  LDCU.64 UR6, c[0x4][0x88] ;  /* 0x01001100ff0677ac */ /* 0x000ee20008000a00 */
[----:B------:R-:W4:Y:S01]  /*6fd0*/  LDCU.64 UR4, c[0x4][0x8] ;  /* 0x01000100ff0477ac */ /* 0x000f220008000a00 */
[----:B-1----:R-:W-:Y:S02]  /*6fe0*/  MOV R4, UR8 ;  /* 0x0000000800047c02 */ /* 0x002fe40008000f00 */
[----:B------:R-:W-:Y:S02]  /*6ff0*/  MOV R5, UR9 ;  /* 0x0000000900057c02 */ /* 0x000fe40008000f00 */
[----:B---3--:R-:W-:Y:S01]  /*7000*/  MOV R7, UR7 ;  /* 0x0000000700077c02 */ /* 0x008fe20008000f00 */
[----:B------:R-:W-:Y:S01]  /*7010*/  IMAD.U32 R6, RZ, RZ, UR6 ;  /* 0x00000006ff067e24 */ /* 0x000fe2000f8e00ff */
[----:B----4-:R-:W-:Y:S01]  /*7020*/  MOV R11, UR5 ;  /* 0x00000005000b7c02 */ /* 0x010fe20008000f00 */
[----:B------:R-:W-:Y:S02]  /*7030*/  IMAD.U32 R10, RZ, RZ, UR4 ;  /* 0x00000004ff0a7e24 */ /* 0x000fe4000f8e00ff */
[----:B------:R-:W-:Y:S07]  /*7040*/  LEPC R20, `(.L_x_110) ;  /* 0x000000001014794e */ /* 0x000fee0000000000 */
[----:B--2---:R-:W-:Y:S05]  /*7050*/  CALL.ABS.NOINC R2 ;  /* 0x0000000002007343 */ /* 0x004fea0003c00000 */
.L_x_110:
[----:B------:R-:W-:Y:S05]  /*7060*/  BSYNC.RECONVERGENT B6 ;  /* 0x0000000000067941 */ /* 0x000fea0003800200 */
.L_x_109:
[----:B------:R-:W-:Y:S02]  /*7070*/  R2UR UR6, R56 ;  /* 0x00000000380672ca */ /* 0x000fe400000e0000 */
[----:B------:R-:W-:Y:S02]  /*7080*/  R2UR UR5, R69 ;  /* 0x00000000450572ca */ /* 0x000fe400000e0000 */
[----:B------:R-:W-:Y:S02]  /*7090*/  R2UR UR4, R68 ;  /* 0x00000000440472ca */ /* 0x000fe400000e0000 */
[----:B------:R-:W-:Y:S02]  /*70a0*/  ISETP.NE.U32.AND P4, PT, R50, RZ, PT ;  /* 0x000000ff3200720c */ /* 0x000fe40003f85070 */
[----:B------:R-:W-:Y:S02]  /*70b0*/  ISETP.NE.U32.AND P2, PT, RZ, UR54, PT ;  /* 0x00000036ff007c0c */ /* 0x000fe4000bf45070 */
[----:B------:R-:W-:Y:S02]  /*70c0*/  ISETP.NE.AND.EX P4, PT, R51, RZ, PT, P4 ;  /* 0x000000ff3300720c */ /* 0x000fe40003f85340 */
[----:B------:R-:W-:Y:S01]  /*70d0*/  ISETP.NE.AND.EX P2, PT, RZ, UR55, PT, P2 ;  /* 0x00000037ff007c0c */ /* 0x000fe2000bf45320 */
[----:B------:R-:W-:Y:S02]  /*70e0*/  UISETP.NE.AND UP2, UPT, UR6, URZ, UPT ;  /* 0x000000ff0600728c */ /* 0x000fe4000bf45270 */
[----:B------:R-:W-:Y:S04]  /*70f0*/  UISETP.NE.U32.AND UP0, UPT, UR5, URZ, UPT ;  /* 0x000000ff0500728c */ /* 0x000fe8000bf05070 */
[----:B------:R-:W-:Y:S01]  /*7100*/  UISETP.NE.AND.EX UP1, UPT, UR4, URZ, UPT, UP0 ;  /* 0x000000ff0400728c */ /* 0x000fe2000bf25300 */
[----:B------:R-:W-:Y:S01]  /*7110*/  PLOP3.LUT P1, PT, PT, PT, UP2, 0x80, 0x8 ;  /* 0x000000000008781c */ /* 0x000fe20003f2f028 */
[----:B------:R-:W-:Y:S03]  /*7120*/  UPLOP3.LUT UP0, UPT, UPT, UPT, UPT, 0x40, 0x4 ;  /* 0x000000000004789c */ /* 0x000fe60003f0e870 */
[----:B------:R-:W-:Y:S06]  /*7130*/  @UP2 UPLOP3.LUT UP0, UPT, UPT, UPT, UP1, 0x80, 0x8 ;  /* 0x000000000008289c */ /* 0x000fec0003f0f010 */
[----:B------:R-:W-:Y:S01]  /*7140*/  PLOP3.LUT P0, PT, PT, PT, UP0, 0x80, 0x8 ;  /* 0x000000000008781c */ /* 0x000fe20003f0f008 */
[----:B------:R-:W-:Y:S01]  /*7150*/  @!UPT UIADD3 URZ, UPT, UPT, URZ, URZ, URZ ;  /* 0x000000fffffff290 */ /* 0x000fe2000fffe0ff */
[----:B------:R-:W-:Y:S11]  /*7160*/  BRA.U !UP1, `(.L_x_112) ;  /* 0x0000000109407547 */ /* 0x000ff6000b800000 */
[----:B------:R-:W-:Y:S01]  /*7170*/  UISETP.NE.U32.AND UP0, UPT, UR54, URZ, UPT ;  /* 0x000000ff3600728c */ /* 0x000fe2000bf05070 */
[----:B------:R-:W-:Y:S01]  /*7180*/  R2UR UR6, R69 ;  /* 0x00000000450672ca */ /* 0x000fe200000e0000 */
[----:B------:R-:W1:Y:S01]  /*7190*/  LDCU.64 UR8, c[0x0][0x358] ;  /* 0x00006b00ff0877ac */ /* 0x000e620008000a00 */
[----:B------:R-:W-:Y:S02]  /*71a0*/  HFMA2 R52, -RZ, RZ, 0, 5.9604644775390625e-08 ;  /* 0x00000001ff347431 */ /* 0x000fe400000001ff */
[----:B------:R-:W-:Y:S01]  /*71b0*/  IMAD.MOV.U32 R0, RZ, RZ, 0x1 ;  /* 0x00000001ff007424 */ /* 0x000fe200078e00ff */
[----:B------:R-:W-:Y:S06]  /*71c0*/  UISETP.NE.AND.EX UP0, UPT, UR55, URZ, UPT, UP0 ;  /* 0x000000ff3700728c */ /* 0x000fec000bf05300 */
[----:B------:R-:W-:Y:S05]  /*71d0*/  PLOP3.LUT P3, PT, PT, PT, UP0, 0x80, 0x8 ;  /* 0x000000000008781c */ /* 0x000fea0003f6f008 */
[----:B------:R-:W2:Y:S01]  /*71e0*/  @UP0 LDCU.64 UR4, c[0x0][0x888] ;  /* 0x00011100ff0407ac */ /* 0x000ea20008000a00 */
[----:B------:R-:W-:Y:S07]  /*71f0*/  @UP0 UIMAD UR6, UR60, UR6, URZ ;  /* 0x000000063c0602a4 */ /* 0x000fee000f8e02ff */
[----:B------:R-:W-:Y:S01]  /*7200*/  @!P3 PRMT R52, R0, 0x7610, R52 ;  /* 0x000076100034b816 */ /* 0x000fe20000000034 */
[----:B--2---:R-:W-:Y:S06]  /*7210*/  @UP0 UIMAD.WIDE UR4, UR6, 0x4, UR4 ;  /* 0x00000004060408a5 */ /* 0x004fec000f8e0204 */
[----:B------:R-:W-:Y:S02]  /*7220*/  IMAD.U32 R2, RZ, RZ, UR4 ;  /* 0x00000004ff027e24 */ /* 0x000fe4000f8e00ff */
[----:B------:R-:W-:Y:S03]  /*7230*/  IMAD.U32 R3, RZ, RZ, UR5 ;  /* 0x00000005ff037e24 */ /* 0x000fe6000f8e00ff */
[----:B------:R-:W2:Y:S02]  /*7240*/  @!UP0 LDCU UR4, c[0x0][0x880] ;  /* 0x00011000ff0487ac */ /* 0x000ea40008000800 */
[----:B-1---5:R1:W5:Y:S02]  /*7250*/  @P3 LDG.E R27, desc[UR8][R2.64] ;  /* 0x00000008021b3981 */ /* 0x022364000c1e1900 */
[----:B-12---:R-:W-:Y:S02]  /*7260*/  @!P3 MOV R27, UR4 ;  /* 0x00000004001bbc02 */ /* 0x006fe40008000f00 */
.L_x_112:
[----:B------:R-:W-:Y:S05]  /*7270*/  @!P4 BRA `(.L_x_113) ;  /* 0x000000000024c947 */ /* 0x000fea0003800000 */
[----:B------:R-:W-:Y:S01]  /*7280*/  ISETP.NE.U32.AND P3, PT, R48, RZ, PT ;  /* 0x000000ff3000720c */ /* 0x000fe20003f65070 */
[----:B------:R-:W1:Y:S03]  /*7290*/  LDCU.64 UR4, c[0x0][0x358] ;  /* 0x00006b00ff0477ac */ /* 0x000e660008000a00 */
[----:B------:R-:W-:Y:S11]  /*72a0*/  ISETP.NE.AND.EX P3, PT, R49, RZ, PT, P3 ;  /* 0x000000ff3100720c */ /* 0x000ff60003f65330 */
[----:B------:R-:W-:Y:S02]  /*72b0*/  @!UPT UIADD3 URZ, UPT, UPT, URZ, URZ, URZ ;  /* 0x000000fffffff290 */ /* 0x000fe4000fffe0ff */
[----:B------:R-:W2:Y:S01]  /*72c0*/  @P3 LDC.64 R2, c[0x0][0x8a8] ;  /* 0x00022a00ff023b82 */ /* 0x000ea20000000a00 */
[----:B------:R-:W-:Y:S04]  /*72d0*/  @P3 IMAD R0, R50, UR60, RZ ;  /* 0x0000003c32003c24 */ /* 0x000fe8000f8e02ff */
[----:B--2---:R-:W-:Y:S05]  /*72e0*/  @P3 IMAD.WIDE R2, R0, 0x4, R2 ;  /* 0x0000000400023825 */ /* 0x004fea00078e0202 */
[----:B-1---5:R1:W5:Y:S02]  /*72f0*/  @P3 LDG.E R24, desc[UR4][R2.64] ;  /* 0x0000000402183981 */ /* 0x022364000c1e1900 */
[----:B-1----:R-:W2:Y:S02]  /*7300*/  @!P3 LDC R24, c[0x0][0x8a0] ;  /* 0x00022800ff18bb82 */ /* 0x002ea40000000800 */
.L_x_113:
[----:B-----5:R-:W-:Y:S01]  /*7310*/  FSETP.NEU.AND P3, PT, R27, RZ, PT ;  /* 0x000000ff1b00720b */ /* 0x020fe20003f6d000 */
[----:B------:R-:W-:Y:S01]  /*7320*/  BSSY B1, `(.L_x_114) ;  /* 0x0000038000017945 */ /* 0x000fe20003800000 */
[----:B------:R-:W-:Y:S01]  /*7330*/  SEL R3, RZ, 0xffffffff, P2 ;  /* 0xffffffffff037807 */ /* 0x000fe20001000000 */
[----:B------:R-:W-:Y:S01]  /*7340*/  IMAD.MOV.U32 R74, RZ, RZ, 0x1 ;  /* 0x00000001ff4a7424 */ /* 0x000fe200078e00ff */
[----:B------:R-:W-:Y:S01]  /*7350*/  @P1 LOP3.LUT P2, RZ, R52, 0xff, RZ, 0xc0, !PT ;  /* 0x000000ff34ff1812 */ /* 0x000fe2000784c0ff */
[----:B------:R-:W-:Y:S01]  /*7360*/  IMAD R25, R22, 0x80, R23 ;  /* 0x0000008016197824 */ /* 0x000fe200078e0217 */
[----:B------:R-:W-:Y:S01]  /*7370*/  @P1 SEL R0, RZ, 0xffffffff, P3 ;  /* 0xffffffffff001807 */ /* 0x000fe20001800000 */
[----:B------:R-:W-:Y:S01]  /*7380*/  IMAD R60, R66, -0x10, R64 ;  /* 0xfffffff0423c7824 */ /* 0x000fe200078e0240 */
[----:B------:R-:W-:Y:S01]  /*7390*/  LEA R73, R22, UR43, 0x3 ;  /* 0x0000002b16497c11 */ /* 0x000fe2000f8e18ff */
[----:B------:R-:W-:Y:S01]  /*73a0*/  IMAD.MOV.U32 R26, RZ, RZ, RZ ;  /* 0x000000ffff1a7224 */ /* 0x000fe200078e00ff */
[C---:B------:R-:W-:Y:S02]  /*73b0*/  @P0 SEL R0, R3.reuse, R0, !P2 ;  /* 0x0000000003000207 */ /* 0x040fe40005000000 */
[----:B------:R-:W-:Y:S02]  /*73c0*/  CS2R R38, SRZ ;  /* 0x0000000000267805 */ /* 0x000fe4000001ff00 */
[----:B------:R-:W-:Y:S02]  /*73d0*/  PLOP3.LUT P2, PT, PT, PT, UP1, 0x80, 0x8 ;  /* 0x000000000008781c */ /* 0x000fe40003f4f018 */
[----:B------:R-:W-:Y:S02]  /*73e0*/  CS2R R36, SRZ ;  /* 0x0000000000247805 */ /* 0x000fe4000001ff00 */
[----:B------:R-:W-:Y:S02]  /*73f0*/  @P1 LOP3.LUT R0, R0, 0x1, RZ, 0xc0, !PT ;  /* 0x0000000100001812 */ /* 0x000fe400078ec0ff */
[----:B------:R-:W-:Y:S02]  /*7400*/  CS2R R34, SRZ ;  /* 0x0000000000227805 */ /* 0x000fe4000001ff00 */
[----:B------:R-:W-:Y:S02]  /*7410*/  LOP3.LUT P4, R58, R52, 0xff, RZ, 0xc0, !PT ;  /* 0x000000ff343a7812 */ /* 0x000fe4000788c0ff */
[----:B------:R-:W-:Y:S02]  /*7420*/  CS2R R32, SRZ ;  /* 0x0000000000207805 */ /* 0x000fe4000001ff00 */
[----:B------:R-:W-:Y:S02]  /*7430*/  ISETP.NE.U32.OR P5, PT, R0, 0x1, !P1 ;  /* 0x000000010000780c */ /* 0x000fe40004fa5470 */
[----:B------:R-:W-:Y:S02]  /*7440*/  CS2R R42, SRZ ;  /* 0x00000000002a7805 */ /* 0x000fe4000001ff00 */
[----:B------:R-:W-:Y:S02]  /*7450*/  SEL R2, RZ, 0xffffffff, P3 ;  /* 0xffffffffff027807 */ /* 0x000fe40001800000 */
[----:B------:R-:W-:Y:S02]  /*7460*/  CS2R R40, SRZ ;  /* 0x0000000000287805 */ /* 0x000fe4000001ff00 */
[----:B------:R-:W-:Y:S02]  /*7470*/  P2R R72, PR, RZ, 0x20 ;  /* 0x00000020ff487803 */ /* 0x000fe40000000000 */
[----:B------:R-:W-:Y:S02]  /*7480*/  CS2R R46, SRZ ;  /* 0x00000000002e7805 */ /* 0x000fe4000001ff00 */
[----:B------:R-:W-:Y:S02]  /*7490*/  CS2R R44, SRZ ;  /* 0x00000000002c7805 */ /* 0x000fe4000001ff00 */
[----:B------:R-:W-:Y:S04]  /*74a0*/  @P2 SEL R2, R3, R2, !P4 ;  /* 0x0000000203022207 */ /* 0x000fe80006000000 */
[----:B------:R-:W-:Y:S02]  /*74b0*/  LOP3.LUT R2, R2, 0x1, RZ, 0xc0, !PT ;  /* 0x0000000102027812 */ /* 0x000fe400078ec0ff */
[----:B------:R-:W-:Y:S02]  /*74c0*/  @P5 SHF.L.U32 R0, RZ, 0x1f, RZ ;  /* 0x0000001fff005819 */ /* 0x000fe400000006ff */
[----:B------:R-:W-:Y:S02]  /*74d0*/  ISETP.NE.U32.AND P2, PT, R2, 0x1, PT ;  /* 0x000000010200780c */ /* 0x000fe40003f45070 */
[----:B------:R1:W3:Y:S02]  /*74e0*/  @P5 SYNCS.PHASECHK.TRANS64.TRYWAIT P1, [UR43+0x20], R0 ;  /* 0x00002000ff0055a7 */ /* 0x0002e4000802112b */
[----:B------:R-:W-:Y:S02]  /*74f0*/  P2R R75, PR, RZ, 0x4 ;  /* 0x00000004ff4b7803 */ /* 0x000fe40000000000 */
[----:B-1----:R-:W-:Y:S04]  /*7500*/  SHF.L.U32 R0, R62, 0x1f, RZ ;  /* 0x0000001f3e007819 */ /* 0x002fe800000006ff */
[----:B------:R1:W4:Y:S01]  /*7510*/  SYNCS.PHASECHK.TRANS64.TRYWAIT P0, [R73+URZ+0x90], R0 ;  /* 0x00009000490075a7 */ /* 0x00032200080011ff */
[----:B---3--:R-:W-:Y:S01]  /*7520*/  @P5 SEL R74, RZ, 0x1, !P1 ;  /* 0x00000001ff4a5807 */ /* 0x008fe20004800000 */
[----:B-1----:R-:W-:Y:S06]  /*7530*/  @!P5 BRA `(.L_x_115) ;  /* 0x000000000058d947 */ /* 0x002fec0003800000 */
[----:B------:R-:W-:Y:S01]  /*7540*/  IMAD.MOV.U32 R39, RZ, RZ, RZ ;  /* 0x000000ffff277224 */ /* 0x000fe200078e00ff */
[----:B------:R-:W-:Y:S01]  /*7550*/  ISETP.NE.AND P1, PT, R74, RZ, PT ;  /* 0x000000ff4a00720c */ /* 0x000fe20003f25270 */
[----:B------:R-:W-:Y:S01]  /*7560*/  BSSY B0, `(.L_x_116) ;  /* 0x000000c000007945 */ /* 0x000fe20003800000 */
[----:B------:R-:W-:Y:S02]  /*7570*/  CS2R R46, SRZ ;  /* 0x00000000002e7805 */ /* 0x000fe4000001ff00 */
[----:B------:R-:W-:Y:S02]  /*7580*/  CS2R R44, SRZ ;  /* 0x00000000002c7805 */ /* 0x000fe4000001ff00 */
[----:B------:R-:W-:Y:S02]  /*7590*/  CS2R R42, SRZ ;  /* 0x00000000002a7805 */ /* 0x000fe4000001ff00 */
[----:B------:R-:W-:Y:S02]  /*75a0*/  CS2R R40, SRZ ;  /* 0x0000000000287805 */ /* 0x000fe4000001ff00 */
[----:B------:R-:W-:Y:S02]  /*75b0*/  CS2R R34, SRZ ;  /* 0x0000000000227805 */ /* 0x000fe4000001ff00 */
[----:B------:R-:W-:Y:S02]  /*75c0*/  CS2R R32, SRZ ;  /* 0x0000000000207805 */ /* 0x000fe4000001ff00 */
[----:B------:R-:W-:Y:S01]  /*75d0*/  CS2R R36, SRZ ;  /* 0x0000000000247805 */ /* 0x000fe2000001ff00 */
[----:B------:R-:W-:Y:S06]  /*75e0*/  @P1 BRA `(.L_x_117) ;  /* 0x00000000000c1947 */ /* 0x000fec0003800000 */
[----:B------:R-:W-:Y:S04]  /*75f0*/  SHF.L.U32 R3, RZ, 0x1f, RZ ;  /* 0x0000001fff037819 */ /* 0x000fe800000006ff */
[----:B------:R-:W1:Y:S02]  /*7600*/  SYNCS.PHASECHK.TRANS64.TRYWAIT P1, [UR43+0x20], R3 ;  /* 0x00002003ff0075a7 */ /* 0x000e64000802112b */
[----:B-1----:R-:W-:Y:S05]  /*7610*/  @!P1 BRA `(.L_x_118) ;  /* 0x0000005800a49947 */ /* 0x002fea0003800000 */
.L_x_117:
[----:B------:R-:W-:Y:S05]  /*7620*/  BSYNC B0 ;  /* 0x0000000000007941 */ /* 0x000fea0003800000 */
.L_x_116:
[----:B------:R-:W-:Y:S01]  /*7630*/  ISETP.NE.AND P1, PT, R75, RZ, PT ;  /* 0x000000ff4b00720c */ /* 0x000fe20003f25270 */
[----:B------:R-:W-:Y:S11]  /*7640*/  HFMA2 R26, -RZ, RZ, 0, 5.9604644775390625e-08 ;  /* 0x00000001ff1a7431 */ /* 0x000ff600000001ff */
[----:B------:R-:W-:Y:S01]  /*7650*/  @!UPT UIADD3 URZ, UPT, UPT, URZ, URZ, URZ ;  /* 0x000000fffffff290 */ /* 0x000fe2000fffe0ff */
[----:B------:R3:W1:Y:S04]  /*7660*/  @P1 LDS.128 R44, [R65] ;  /* 0x00000000412c1984 */ /* 0x0006680000000c00 */
[----:B------:R3:W1:Y:S04]  /*7670*/  @P1 LDS.128 R40, [R64+0x10] ;  /* 0x0000100040281984 */ /* 0x0006680000000c00 */
[----:B------:R3:W1:Y:S04]  /*7680*/  @P1 LDS.128 R32, [R63+0x20] ;  /* 0x000020003f201984 */ /* 0x0006680000000c00 */
[----:B------:R3:W1:Y:S02]  /*7690*/  @P1 LDS.128 R36, [R60+0x30] ;  /* 0x000030003c241984 */ /* 0x0006640000000c00 */
.L_x_115:
[----:B------:R-:W-:Y:S05]  /*76a0*/  BSYNC B1 ;  /* 0x0000000000017941 */ /* 0x000fea0003800000 */
.L_x_114:
[----:B-1----:R-:W-:Y:S04]  /*76b0*/  SHF.R.U32.HI R2, RZ, 0x15, R25 ;  /* 0x00000015ff027819 */ /* 0x002fe80000011619 */
[----:B------:R-:W-:Y:S01]  /*76c0*/  LOP3.LUT P1, RZ, R2, 0x3, R53, 0x48, !PT ;  /* 0x0000000302ff7812 */ /* 0x000fe20007824835 */
[----:B------:R-:W-:Y:S01]  /*76d0*/  @!UPT UIADD3 URZ, UPT, UPT, URZ, URZ, URZ ;  /* 0x000000fffffff290 */ /* 0x000fe2000fffe0ff */
[----:B----4-:R-:W-:Y:S11]  /*76e0*/  @P0 BRA `(.L_x_119) ;  /* 0x0000000000080947 */ /* 0x010ff60003800000 */
[----:B------:R-:W1:Y:S02]  /*76f0*/  SYNCS.PHASECHK.TRANS64.TRYWAIT P0, [R73+URZ+0x90], R0 ;  /* 0x00009000490075a7 */ /* 0x000e6400080011ff */
[----:B-1----:R-:W-:Y:S05]  /*7700*/  @!P0 BRA `(.L_x_120) ;  /* 0x0000005800808947 */ /* 0x002fea0003800000 */
.L_x_119:
[----:B------:R-:W-:Y:S05]  /*7710*/  @!P1 BRA `(.L_x_121) ;  /* 0x0000000000409947 */ /* 0x000fea0003800000 */
[----:B------:R-:W4:Y:S01]  /*7720*/  LDCU.64 UR8, c[0x4][0x70] ;  /* 0x01000e00ff0877ac */ /* 0x000f220008000a00 */
[----:B------:R-:W-:Y:S01]  /*7730*/  MOV R3, 0x0 ;  /* 0x0000000000037802 */ /* 0x000fe20000000f00 */
[----:B------:R-:W-:Y:S02]  /*7740*/  HFMA2 R12, -RZ, RZ, 0, 5.9604644775390625e-08 ;  /* 0x00000001ff0c7431 */ /* 0x000fe400000001ff */
[----:B------:R-:W-:Y:S02]  /*7750*/  IMAD.MOV.U32 R8, RZ, RZ, 0x192 ;  /* 0x00000192ff087424 */ /* 0x000fe400078e00ff */
[----:B------:R-:W-:Y:S01]  /*7760*/  IMAD.MOV.U32 R13, RZ, RZ, RZ ;  /* 0x000000ffff0d7224 */ /* 0x000fe200078e00ff */
[----:B------:R-:W5:Y:S01]  /*7770*/  LDCU.64 UR6, c[0x4][0x78] ;  /* 0x01000f00ff0677ac */ /* 0x000f620008000a00 */
[----:B------:R-:W1:Y:S01]  /*7780*/  LDC.64 R2, c[0x4][R3] ;  /* 0x0100000003027b82 */ /* 0x000e620000000a00 */
[----:B------:R-:W2:Y:S01]  /*7790*/  LDCU.64 UR4, c[0x4][0x10] ;  /* 0x01000200ff0477ac */ /* 0x000ea20008000a00 */
[----:B----4-:R-:W-:Y:S01]  /*77a0*/  MOV R5, UR9 ;  /* 0x0000000900057c02 */ /* 0x010fe20008000f00 */
[----:B------:R-:W-:Y:S01]  /*77b0*/  IMAD.U32 R4, RZ, RZ, UR8 ;  /* 0x00000008ff047e24 */ /* 0x000fe2000f8e00ff */
[----:B-----5:R-:W-:Y:S01]  /*77c0*/  MOV R7, UR7 ;  /* 0x0000000700077c02 */ /* 0x020fe20008000f00 */
[----:B------:R-:W-:Y:S01]  /*77d0*/  IMAD.U32 R6, RZ, RZ, UR6 ;  /* 0x00000006ff067e24 */ /* 0x000fe2000f8e00ff */
[----:B--2---:R-:W-:Y:S01]  /*77e0*/  MOV R11, UR5 ;  /* 0x00000005000b7c02 */ /* 0x004fe20008000f00 */
[----:B------:R-:W-:Y:S02]  /*77f0*/  IMAD.U32 R10, RZ, RZ, UR4 ;  /* 0x00000004ff0a7e24 */ /* 0x000fe4000f8e00ff */
[----:B------:R-:W-:Y:S07]  /*7800*/  LEPC R20, `(.L_x_121) ;  /* 0x000000001014794e */ /* 0x000fee0000000000 */
[----:B-1-3--:R-:W-:Y:S05]  /*7810*/  CALL.ABS.NOINC R2 ;  /* 0x0000000002007343 */ /* 0x00afea0003c00000 */
.L_x_121:
[----:B------:R-:W-:Y:S01]  /*7820*/  LOP3.LUT R20, R44, 0xffffe000, RZ, 0xc0, !PT ;  /* 0xffffe0002c147812 */ /* 0x000fe200078ec0ff */
[----:B------:R-:W-:Y:S05]  /*7830*/  WARPSYNC.ALL ;  /* 0x0000000000007948 */ /* 0x000fea0003800000 */
[----:B------:R-:W-:Y:S01]  /*7840*/  R2UR UR4, R25 ;  /* 0x00000000190472ca */ /* 0x000fe200000e0000 */
[----:B------:R-:W-:Y:S01]  /*7850*/  BSSY.RECONVERGENT B0, `(.L_x_122) ;  /* 0x0000058000007945 */ /* 0x000fe20003800200 */
[----:B------:R-:W-:Y:S11]  /*7860*/  ISETP.NE.AND P0, PT, R67, RZ, PT ;  /* 0x000000ff4300720c */ /* 0x000ff60003f05270 */
[----:B------:R-:W1:Y:S02]  /*7870*/  LDTM.x16 R4, tmem[UR4] ;  /* 0x00000004000479ee */ /* 0x000e640008240000 */
[C---:B-12---:R-:W-:Y:S01]  /*7880*/  FMUL R0, R24.reuse, R4 ;  /* 0x0000000418007220 */ /* 0x046fe20000400000 */
[C---:B------:R-:W-:Y:S01]  /*7890*/  FMUL R2, R24.reuse, R5 ;  /* 0x0000000518027220 */ /* 0x040fe20000400000 */
[C---:B------:R-:W-:Y:S01]  /*78a0*/  FMUL R4, R24.reuse, R8 ;  /* 0x0000000818047220 */ /* 0x040fe20000400000 */
[C---:B------:R-:W-:Y:S01]  /*78b0*/  FMUL R5, R24.reuse, R9 ;  /* 0x0000000918057220 */ /* 0x040fe20000400000 */
[C---:B------:R-:W-:Y:S01]  /*78c0*/  FMUL R8, R24.reuse, R12 ;  /* 0x0000000c18087220 */ /* 0x040fe20000400000 */
[C---:B------:R-:W-:Y:S01]  /*78d0*/  FMUL R9, R24.reuse, R13 ;  /* 0x0000000d18097220 */ /* 0x040fe20000400000 */
[C---:B------:R-:W-:Y:S01]  /*78e0*/  FMUL R12, R24.reuse, R16 ;  /* 0x00000010180c7220 */ /* 0x040fe20000400000 */
[----:B------:R-:W-:Y:S01]  /*78f0*/  LOP3.LUT R16, R45, 0xffffe000, RZ, 0xc0, !PT ;  /* 0xffffe0002d107812 */ /* 0x000fe200078ec0ff */
[----:B------:R-:W-:Y:S01]  /*7900*/  FMUL R13, R24, R17 ;  /* 0x00000011180d7220 */ /* 0x000fe20000400000 */
[----:B------:R-:W-:Y:S01]  /*7910*/  LOP3.LUT R17, R46, 0xffffe000, RZ, 0xc0, !PT ;  /* 0xffffe0002e117812 */ /* 0x000fe200078ec0ff */
[----:B------:R-:W-:Y:S01]  /*7920*/  FFMA R28, R27, R20, R0 ;  /* 0x000000141b1c7223 */ /* 0x000fe20000000000 */
[----:B------:R-:W-:Y:S01]  /*7930*/  LOP3.LUT R0, R47, 0xffffe000, RZ, 0xc0, !PT ;  /* 0xffffe0002f007812 */ /* 0x000fe200078ec0ff */
[C---:B------:R-:W-:Y:S01]  /*7940*/  FMUL R3, R24.reuse, R6 ;  /* 0x0000000618037220 */ /* 0x040fe20000400000 */
[C---:B------:R-:W-:Y:S01]  /*7950*/  FMUL R6, R24.reuse, R10 ;  /* 0x0000000a18067220 */ /* 0x040fe20000400000 */
[C---:B------:R-:W-:Y:S01]  /*7960*/  FMUL R7, R24.reuse, R7 ;  /* 0x0000000718077220 */ /* 0x040fe20000400000 */
[----:B------:R-:W-:Y:S01]  /*7970*/  F2FP.TF32.F32.PACK_B R28, R28 ;  /* 0x0000001cff1c723e */ /* 0x000fe200024050ff */
[C---:B------:R-:W-:Y:S01]  /*7980*/  FMUL R10, R24.reuse, R14 ;  /* 0x0000000e180a7220 */ /* 0x040fe20000400000 */
[----:B------:R-:W-:Y:S01]  /*7990*/  FMUL R14, R24, R18 ;  /* 0x00000012180e7220 */ /* 0x000fe20000400000 */
[----:B------:R-:W-:Y:S01]  /*79a0*/  LOP3.LUT R18, R40, 0xffffe000, RZ, 0xc0, !PT ;  /* 0xffffe00028127812 */ /* 0x000fe200078ec0ff */
[----:B------:R-:W-:Y:S01]  /*79b0*/  FFMA R29, R27, R16, R2 ;  /* 0x000000101b1d7223 */ /* 0x000fe20000000002 */
[----:B------:R-:W-:Y:S01]  /*79c0*/  LOP3.LUT R2, R41, 0xffffe000, RZ, 0xc0, !PT ;  /* 0xffffe00029027812 */ /* 0x000fe200078ec0ff */
[----:B------:R-:W-:Y:S01]  /*79d0*/  FFMA R30, R27, R17, R3 ;  /* 0x000000111b1e7223 */ /* 0x000fe20000000003 */
[----:B------:R-:W-:Y:S01]  /*79e0*/  LOP3.LUT R3, R43, 0xffffe000, RZ, 0xc0, !PT ;  /* 0xffffe0002b037812 */ /* 0x000fe200078ec0ff */
[C---:B------:R-:W-:Y:S01]  /*79f0*/  FFMA R31, R27.reuse, R0, R7 ;  /* 0x000000001b1f7223 */ /* 0x040fe20000000007 */
[----:B------:R-:W-:Y:S01]  /*7a00*/  LOP3.LUT R0, R42, 0xffffe000, RZ, 0xc0, !PT ;  /* 0xffffe0002a007812 */ /* 0x000fe200078ec0ff */
[C---:B------:R-:W-:Y:S01]  /*7a10*/  FFMA R4, R27.reuse, R18, R4 ;  /* 0x000000121b047223 */ /* 0x040fe20000000004 */
[----:B------:R-:W-:Y:S01]  /*7a20*/  F2FP.TF32.F32.PACK_B R29, R29 ;  /* 0x0000001dff1d723e */ /* 0x000fe200024050ff */
[C---:B------:R-:W-:Y:S01]  /*7a30*/  FFMA R5, R27.reuse, R2, R5 ;  /* 0x000000021b057223 */ /* 0x040fe20000000005 */
[----:B------:R-:W-:Y:S01]  /*7a40*/  FMUL R11, R24, R11 ;  /* 0x0000000b180b7220 */ /* 0x000fe20000400000 */
[----:B------:R-:W-:Y:S01]  /*7a50*/  F2FP.TF32.F32.PACK_B R30, R30 ;  /* 0x0000001eff1e723e */ /* 0x000fe200024050ff */
[C---:B------:R-:W-:Y:S01]  /*7a60*/  FFMA R6, R27.reuse, R0, R6 ;  /* 0x000000001b067223 */ /* 0x040fe20000000006 */
[----:B------:R-:W-:Y:S01]  /*7a70*/  F2FP.TF32.F32.PACK_B R31, R31 ;  /* 0x0000001fff1f723e */ /* 0x000fe200024050ff */
[----:B------:R-:W-:Y:S01]  /*7a80*/  FFMA R7, R27, R3, R11 ;  /* 0x000000031b077223 */ /* 0x000fe2000000000b */
[----:B------:R-:W-:Y:S01]  /*7a90*/  LOP3.LUT R2, R32, 0xffffe000, RZ, 0xc0, !PT ;  /* 0xffffe00020027812 */ /* 0x000fe200078ec0ff */
[----:B------:R-:W-:Y:S01]  /*7aa0*/  FMUL R15, R24, R15 ;  /* 0x0000000f180f7220 */ /* 0x000fe20000400000 */
[----:B------:R-:W-:Y:S01]  /*7ab0*/  LOP3.LUT R16, R33, 0xffffe000, RZ, 0xc0, !PT ;  /* 0xffffe00021107812 */ /* 0x000fe200078ec0ff */
[----:B------:R1:W-:Y:S01]  /*7ac0*/  STS.128 [R65], R28 ;  /* 0x0000001c41007388 */ /* 0x0003e20000000c00 */
[----:B------:R-:W-:Y:S01]  /*7ad0*/  LOP3.LUT R0, R34, 0xffffe000, RZ, 0xc0, !PT ;  /* 0xffffe00022007812 */ /* 0x000fe200078ec0ff */
[----:B------:R-:W-:Y:S01]  /*7ae0*/  FFMA R8, R27, R2, R8 ;  /* 0x000000021b087223 */ /* 0x000fe20000000008 */
[----:B------:R-:W-:Y:S01]  /*7af0*/  LOP3.LUT R2, R35, 0xffffe000, RZ, 0xc0, !PT ;  /* 0xffffe00023027812 */ /* 0x000fe200078ec0ff */
[C---:B------:R-:W-:Y:S01]  /*7b00*/  FFMA R9, R27.reuse, R16, R9 ;  /* 0x000000101b097223 */ /* 0x040fe20000000009 */
[----:B------:R-:W-:Y:S01]  /*7b10*/  F2FP.TF32.F32.PACK_B R4, R4 ;  /* 0x00000004ff04723e */ /* 0x000fe200024050ff */
[C---:B------:R-:W-:Y:S01]  /*7b20*/  FFMA R10, R27.reuse, R0, R10 ;  /* 0x000000001b0a7223 */ /* 0x040fe2000000000a */
[----:B------:R-:W-:Y:S01]  /*7b30*/  F2FP.TF32.F32.PACK_B R5, R5 ;  /* 0x00000005ff05723e */ /* 0x000fe200024050ff */
[----:B------:R-:W-:Y:S01]  /*7b40*/  FFMA R11, R27, R2, R15 ;  /* 0x000000021b0b7223 */ /* 0x000fe2000000000f */
[----:B------:R-:W-:Y:S01]  /*7b50*/  F2FP.TF32.F32.PACK_B R6, R6 ;  /* 0x00000006ff06723e */ /* 0x000fe200024050ff */
[----:B------:R-:W-:Y:S01]  /*7b60*/  FMUL R19, R24, R19 ;  /* 0x0000001318137220 */ /* 0x000fe20000400000 */
[----:B------:R-:W-:Y:S02]  /*7b70*/  F2FP.TF32.F32.PACK_B R7, R7 ;  /* 0x00000007ff07723e */ /* 0x000fe400024050ff */
[----:B------:R-:W-:Y:S02]  /*7b80*/  LOP3.LUT R3, R36, 0xffffe000, RZ, 0xc0, !PT ;  /* 0xffffe00024037812 */ /* 0x000fe400078ec0ff */
[----:B------:R-:W-:Y:S01]  /*7b90*/  LOP3.LUT R0, R37, 0xffffe000, RZ, 0xc0, !PT ;  /* 0xffffe00025007812 */ /* 0x000fe200078ec0ff */
[----:B------:R1:W-:Y:S01]  /*7ba0*/  STS.128 [R64+0x10], R4 ;  /* 0x0000100440007388 */ /* 0x0003e20000000c00 */
        /* <DEDUP_REMOVED lines=8> */
[----:B------:R-:W-:Y:S02]  /*7c30*/  F2FP.TF32.F32.PACK_B R10, R10 ;  /* 0x0000000aff0a723e */ /* 0x000fe400024050ff */
[----:B------:R-:W-:Y:S02]  /*7c40*/  F2FP.TF32.F32.PACK_B R11, R11 ;  /* 0x0000000bff0b723e */ /* 0x000fe400024050ff */
[----:B------:R-:W-:Y:S02]  /*7c50*/  F2FP.TF32.F32.PACK_B R12, R12 ;  /* 0x0000000cff0c723e */ /* 0x000fe400024050ff */
[----:B------:R-:W-:Y:S01]  /*7c60*/  F2FP.TF32.F32.PACK_B R13, R13 ;  /* 0x0000000dff0d723e */ /* 0x000fe200024050ff */
[----:B------:R1:W-:Y:S01]  /*7c70*/  STS.128 [R63+0x20], R8 ;  /* 0x000020083f007388 */ /* 0x0003e20000000c00 */
[----:B------:R-:W-:Y:S02]  /*7c80*/  F2FP.TF32.F32.PACK_B R14, R14 ;  /* 0x0000000eff0e723e */ /* 0x000fe400024050ff */
[----:B------:R-:W-:Y:S05]  /*7c90*/  F2FP.TF32.F32.PACK_B R15, R15 ;  /* 0x0000000fff0f723e */ /* 0x000fea00024050ff */
[----:B------:R1:W-:Y:S01]  /*7ca0*/  STS.128 [R60+0x30], R12 ;  /* 0x0000300c3c007388 */ /* 0x0003e20000000c00 */
[----:B------:R-:W-:Y:S01]  /*7cb0*/  @!PT LDS RZ, [RZ] ;  /* 0x00000000fffff984 */ /* 0x000fe20000000800 */
[----:B------:R-:W-:Y:S01]  /*7cc0*/  @!PT LDS RZ, [RZ] ;  /* 0x00000000fffff984 */ /* 0x000fe20000000800 */
[----:B------:R-:W-:Y:S01]  /*7cd0*/  @!PT LDS RZ, [RZ] ;  /* 0x00000000fffff984 */ /* 0x000fe20000000800 */
[----:B------:R-:W-:Y:S01]  /*7ce0*/  @!PT LDS RZ, [RZ] ;  /* 0x00000000fffff984 */ /* 0x000fe20000000800 */
[----:B------:R2:W-:Y:S07]  /*7cf0*/  MEMBAR.ALL.CTA ;  /* 0x0000000000007992 */ /* 0x0005ee0000008000 */
[----:B--2---:R-:W2:Y:S02]  /*7d00*/  FENCE.VIEW.ASYNC.S ;  /* 0x00000000000073c6 */ /* 0x004ea40000000000 */
[----:B--2---:R-:W-:Y:S06]  /*7d10*/  BAR.SYNC.DEFER_BLOCKING 0x1, 0x80 ;  /* 0x0042000000007b1d */ /* 0x004fec0000010000 */
[----:B------:R-:W-:Y:S05]  /*7d20*/  @P0 BRA `(.L_x_123) ;  /* 0x0000000000280947 */ /* 0x000fea0003800000 */
[----:B------:R-:W-:Y:S01]  /*7d30*/  UIADD3 UR4, UPT, UPT, UR43, 0x200, URZ ;  /* 0x000002002b047890 */ /* 0x000fe2000fffe0ff */
[----:B------:R-:W-:Y:S05]  /*7d40*/  UMOV UR51, UR60 ;  /* 0x0000003c00337c82 */ /* 0x000fea0008000000 */
[----:B------:R-:W-:Y:S01]  /*7d50*/  MOV R57, UR4 ;  /* 0x0000000400397c02 */ /* 0x000fe20008000f00 */
[----:B------:R-:W-:Y:S03]  /*7d60*/  UIADD3 UR4, UP0, UPT, UR52, 0x680, URZ ;  /* 0x0000068034047890 */ /* 0x000fe6000ff1e0ff */
[----:B------:R-:W-:Y:S01]  /*7d70*/  R2UR UR48, R57 ;  /* 0x00000000393072ca */ /* 0x000fe200000e0000 */
[----:B------:R-:W-:Y:S11]  /*7d80*/  UIADD3.X UR5, UPT, UPT, URZ, UR53, URZ, UP0, !UPT ;  /* 0x00000035ff057290 */ /* 0x000ff600087fe4ff */
[----:B------:R-:W-:Y:S01]  /*7d90*/  @!UPT UIADD3 URZ, UPT, UPT, URZ, URZ, URZ ;  /* 0x000000fffffff290 */ /* 0x000fe2000fffe0ff */
[----:B------:R2:W-:Y:S01]  /*7da0*/  UTMASTG.3D [UR48], [UR4] ;  /* 0x00000030040073b5 */ /* 0x0005e20008010000 */
[----:B------:R0:W-:Y:S01]  /*7db0*/  UTMACMDFLUSH ;  /* 0x00000000000079b7 */ /* 0x0001e20000000000 */
[----:B--2---:R-:W-:Y:S04]  /*7dc0*/  DEPBAR.LE SB0, 0x1 ;  /* 0x000080400000791a */ /* 0x004fe80000000000 */
.L_x_123:
[----:B------:R-:W-:Y:S05]  /*7dd0*/  BSYNC.RECONVERGENT B0 ;  /* 0x0000000000007941 */ /* 0x000fea0003800200 */
.L_x_122:
[----:B------:R-:W-:Y:S01]  /*7de0*/  BAR.SYNC.DEFER_BLOCKING 0x1, 0x80 ;  /* 0x0042000000007b1d */ /* 0x000fe20000010000 */
[----:B------:R-:W-:Y:S01]  /*7df0*/  ISETP.NE.AND P1, PT, R72, RZ, PT ;  /* 0x000000ff4800720c */ /* 0x000fe20003f25270 */
[----:B------:R-:W-:Y:S01]  /*7e00*/  UISETP.NE.AND UP0, UPT, UR47, URZ, UPT ;  /* 0x000000ff2f00728c */ /* 0x000fe2000bf05270 */
[----:B------:R-:W-:Y:S11]  /*7e10*/  LEA R2, R26, UR43, 0x3 ;  /* 0x0000002b1a027c11 */ /* 0x000ff6000f8e18ff */
[----:B------:R-:W-:Y:S01]  /*7e20*/  @P1 SHF.L.U32 R3, RZ, 0x1f, RZ ;  /* 0x0000001fff031819 */ /* 0x000fe200000006ff */
[----:B------:R-:W-:Y:S06]  /*7e30*/  BRA.U !UP0, `(.L_x_124) ;  /* 0x0000000108247547 */ /* 0x000fec000b800000 */
[----:B-1----:R-:W-:Y:S01]  /*7e40*/  IMAD.U32 R4, RZ, RZ, UR46 ;  /* 0x0000002eff047e24 */ /* 0x002fe2000f8e00ff */
[----:B------:R-:W-:Y:S01]  /*7e50*/  MOV R0, UR61 ;  /* 0x0000003d00007c02 */ /* 0x000fe20008000f00 */
[----:B------:R-:W-:Y:S03]  /*7e60*/  UIADD3 UR4, UPT, UPT, UR46, 0x1, URZ ;  /* 0x000000012e047890 */ /* 0x000fe6000fffe0ff */
[----:B------:R-:W-:Y:S01]  /*7e70*/  @P1 LEA R4, R4, UR43, 0x3 ;  /* 0x0000002b04041c11 */ /* 0x000fe2000f8e18ff */
[----:B------:R-:W-:Y:S04]  /*7e80*/  UISETP.NE.AND UP0, UPT, UR4, 0x4, UPT ;  /* 0x000000040400788c */ /* 0x000fe8000bf05270 */
[----:B------:R-:W-:Y:S01]  /*7e90*/  @P1 VIADD R4, R4, 0x40 ;  /* 0x0000004004041836 */ /* 0x000fe20000000000 */
[----:B------:R-:W-:Y:S04]  /*7ea0*/  USEL UR46, UR4, URZ, UP0 ;  /* 0x000000ff042e7287 */ /* 0x000fe80008000000 */
[----:B------:R-:W-:Y:S04]  /*7eb0*/  @P1 PRMT R0, R0, 0x654, R4 ;  /* 0x0000065400001816 */ /* 0x000fe80000000004 */
[----:B------:R2:W-:Y:S04]  /*7ec0*/  @P1 SYNCS.ARRIVE.TRANS64.RED.A1T0 RZ, [R0+URZ], RZ ;  /* 0x000000ff00ff19a7 */ /* 0x0005e800081004ff */
.L_x_124:
[----:B------:R-:W4:Y:S01]  /*7ed0*/  @P1 SYNCS.PHASECHK.TRANS64.TRYWAIT P0, [R2+URZ+0x20], R3 ;  /* 0x00002003020015a7 */ /* 0x000f2200080011ff */
[----:B------:R-:W-:Y:S01]  /*7ee0*/  BSSY B1, `(.L_x_125) ;  /* 0x0000016000017945 */ /* 0x000fe20003800000 */
[----:B----4-:R-:W-:Y:S03]  /*7ef0*/  @P1 SEL R74, RZ, 0x1, !P0 ;  /* 0x00000001ff4a1807 */ /* 0x010fe60004000000 */
[----:B------:R-:W-:Y:S05]  /*7f00*/  @!P1 BRA `(.L_x_126) ;  /* 0x00000000004c9947 */ /* 0x000fea0003800000 */
[----:B------:R-:W-:Y:S01]  /*7f10*/  ISETP.NE.AND P0, PT, R74, RZ, PT ;  /* 0x000000ff4a00720c */ /* 0x000fe20003f05270 */
[----:B------:R-:W-:Y:S01]  /*7f20*/  BSSY B0, `(.L_x_127) ;  /* 0x000000b000007945 */ /* 0x000fe20003800000 */
[----:B------:R-:W-:Y:S11]  /*7f30*/  ISETP.NE.AND P1, PT, R75, RZ, PT ;  /* 0x000000ff4b00720c */ /* 0x000ff60003f25270 */
[----:B------:R-:W-:Y:S02]  /*7f40*/  @!UPT UIADD3 URZ, UPT, UPT, URZ, URZ, URZ ;  /* 0x000000fffffff290 */ /* 0x000fe4000fffe0ff */
[C---:B-1----:R-:W-:Y:S01]  /*7f50*/  @P1 IMAD R6, R26.reuse, 0x2000, R65 ;  /* 0x000020001a061824 */ /* 0x042fe200078e0241 */
[C---:B------:R-:W-:Y:S01]  /*7f60*/  @P1 LEA R4, R26.reuse, R63, 0xd ;  /* 0x0000003f1a041211 */ /* 0x040fe200078e68ff */
[C---:B------:R-:W-:Y:S02]  /*7f70*/  @P1 IMAD R5, R26.reuse, 0x2000, R64 ;  /* 0x000020001a051824 */ /* 0x040fe400078e0240 */
[----:B------:R-:W-:Y:S01]  /*7f80*/  @P1 IMAD R3, R26, 0x2000, R60 ;  /* 0x000020001a031824 */ /* 0x000fe200078e023c */
[----:B------:R-:W-:Y:S06]  /*7f90*/  @P0 BRA `(.L_x_128) ;  /* 0x00000000000c0947 */ /* 0x000fec0003800000 */
[----:B--2---:R-:W-:Y:S04]  /*7fa0*/  SHF.L.U32 R0, RZ, 0x1f, RZ ;  /* 0x0000001fff007819 */ /* 0x004fe800000006ff */
[----:B------:R-:W1:Y:S02]  /*7fb0*/  SYNCS.PHASECHK.TRANS64.TRYWAIT P0, [R2+URZ+0x20], R0 ;  /* 0x00002000020075a7 */ /* 0x000e6400080011ff */
[----:B-1----:R-:W-:Y:S05]  /*7fc0*/  @!P0 BRA `(.L_x_129) ;  /* 0x0000005000648947 */ /* 0x002fea0003800000 */
.L_x_128:
[----:B------:R-:W-:Y:S05]  /*7fd0*/  BSYNC B0 ;  /* 0x0000000000007941 */ /* 0x000fea0003800000 */
.L_x_127:
[----:B------:R-:W-:Y:S02]  /*7fe0*/  ISETP.NE.AND P0, PT, R75, RZ, PT ;  /* 0x000000ff4b00720c */ /* 0x000fe40003f05270 */
[----:B------:R-:W-:Y:S11]  /*7ff0*/  IADD3 R26, PT, PT, R26, 0x1, RZ ;  /* 0x000000011a1a7810 */ /* 0x000ff60007ffe0ff */
[----:B------:R4:W1:Y:S04]  /*8000*/  @P0 LDS.128 R44, [R6] ;  /* 0x00000000062c0984 */ /* 0x0008680000000c00 */
[----:B------:R4:W1:Y:S04]  /*8010*/  @P0 LDS.128 R40, [R5+0x10] ;  /* 0x0000100005280984 */ /* 0x0008680000000c00 */
[----:B------:R4:W1:Y:S04]  /*8020*/  @P0 LDS.128 R32, [R4+0x20] ;  /* 0x0000200004200984 */ /* 0x0008680000000c00 */
[----:B------:R4:W1:Y:S02]  /*8030*/  @P0 LDS.128 R36, [R3+0x30] ;  /* 0x0000300003240984 */ /* 0x0008640000000c00 */
.L_x_126:
[----:B------:R-:W-:Y:S05]  /*8040*/  BSYNC B1 ;  /* 0x0000000000017941 */ /* 0x000fea0003800000 */
.L_x_125:
[----:B-12---:R-:W-:Y:S05]  /*8050*/  VIADD R0, R25, 0x10 ;  /* 0x0000001019007836 */ /* 0x006fea0000000000 */
[----:B------:R-:W-:Y:S04]  /*8060*/  SHF.R.U32.HI R0, RZ, 0x15, R0 ;  /* 0x00000015ff007819 */ /* 0x000fe80000011600 */
[----:B------:R-:W-:Y:S11]  /*8070*/  LOP3.LUT P0, RZ, R0, 0x3, R53, 0x48, !PT ;  /* 0x0000000300ff7812 */ /* 0x000ff60007804835 */
[----:B------:R-:W-:Y:S02]  /*8080*/  @!UPT UIADD3 URZ, UPT, UPT, URZ, URZ, URZ ;  /* 0x000000fffffff290 */ /* 0x000fe4000fffe0ff */
[----:B------:R-:W-:Y:S05]  /*8090*/  @!P0 BRA `(.L_x_130) ;  /* 0x0000000000408947 */ /* 0x000fea0003800000 */
[----:B------:R-:W1:Y:S01]  /*80a0*/  LDCU.64 UR8, c[0x4][0x70] ;  /* 0x01000e00ff0877ac */ /* 0x000e620008000a00 */
[----:B----4-:R-:W-:Y:S01]  /*80b0*/  MOV R3, 0x0 ;  /* 0x0000000000037802 */ /* 0x010fe20000000f00 */
[----:B------:R-:W-:Y:S02]  /*80c0*/  HFMA2 R12, -RZ, RZ, 0, 5.9604644775390625e-08 ;  /* 0x00000001ff0c7431 */ /* 0x000fe400000001ff */
[----:B------:R-:W-:Y:S02]  /*80d0*/  IMAD.MOV.U32 R8, RZ, RZ, 0x192 ;  /* 0x00000192ff087424 */ /* 0x000fe400078e00ff */
[----:B------:R-:W-:Y:S01]  /*80e0*/  IMAD.MOV.U32 R13, RZ, RZ, RZ ;  /* 0x000000ffff0d7224 */ /* 0x000fe200078e00ff */
[----:B------:R-:W2:Y:S01]  /*80f0*/  LDCU.64 UR6, c[0x4][0x78] ;  /* 0x01000f00ff0677ac */ /* 0x000ea20008000a00 */
[----:B------:R-:W4:Y:S01]  /*8100*/  LDC.64 R2, c[0x4][R3] ;  /* 0x0100000003027b82 */ /* 0x000f220000000a00 */
[----:B------:R-:W5:Y:S01]  /*8110*/  LDCU.64 UR4, c[0x4][0x10] ;  /* 0x01000200ff0477ac */ /* 0x000f620008000a00 */
[----:B-1----:R-:W-:Y:S01]  /*8120*/  MOV R5, UR9 ;  /* 0x0000000900057c02 */ /* 0x002fe20008000f00 */
[----:B------:R-:W-:Y:S01]  /*8130*/  IMAD.U32 R4, RZ, RZ, UR8 ;  /* 0x00000008ff047e24 */ /* 0x000fe2000f8e00ff */
[----:B--2---:R-:W-:Y:S01]  /*8140*/  MOV R7, UR7 ;  /* 0x0000000700077c02 */ /* 0x004fe20008000f00 */
[----:B------:R-:W-:Y:S01]  /*8150*/  IMAD.U32 R6, RZ, RZ, UR6 ;  /* 0x00000006ff067e24 */ /* 0x000fe2000f8e00ff */
[----:B-----5:R-:W-:Y:S01]  /*8160*/  MOV R11, UR5 ;  /* 0x00000005000b7c02 */ /* 0x020fe20008000f00 */
[----:B------:R-:W-:Y:S02]  /*8170*/  IMAD.U32 R10, RZ, RZ, UR4 ;  /* 0x00000004ff0a7e24 */ /* 0x000fe4000f8e00ff */
[----:B------:R-:W-:Y:S07]  /*8180*/  LEPC R20, `(.L_x_130) ;  /* 0x000000001014794e */ /* 0x000fee0000000000 */
[----:B---34-:R-:W-:Y:S05]  /*8190*/  CALL.ABS.NOINC R2 ;  /* 0x0000000002007343 */ /* 0x018fea0003c00000 */
.L_x_130:
[----:B------:R-:W-:Y:S01]  /*81a0*/  ISETP.NE.AND P6, PT, R72, RZ, PT ;  /* 0x000000ff4800720c */ /* 0x000fe20003fc5270 */
[----:B------:R-:W-:Y:S05]  /*81b0*/  WARPSYNC.ALL ;  /* 0x0000000000007948 */ /* 0x000fea0003800000 */
[----:B------:R-:W-:Y:S01]  /*81c0*/  R2UR UR4, R25 ;  /* 0x00000000190472ca */ /* 0x000fe200000e0000 */
[----:B------:R-:W-:Y:S01]  /*81d0*/  IMAD.U32 R0, RZ, RZ, UR46 ;  /* 0x0000002eff007e24 */ /* 0x000fe2000f8e00ff */
[----:B------:R-:W-:Y:S01]  /*81e0*/  LOP3.LUT R20, R44, 0xffffe000, RZ, 0xc0, !PT ;  /* 0xffffe0002c147812 */ /* 0x000fe200078ec0ff */
[----:B------:R-:W-:Y:S01]  /*81f0*/  IMAD.U32 R21, RZ, RZ, UR61 ;  /* 0x0000003dff157e24 */ /* 0x000fe2000f8e00ff */
[----:B------:R-:W-:Y:S01]  /*8200*/  ISETP.NE.AND P0, PT, R67, RZ, PT ;  /* 0x000000ff4300720c */ /* 0x000fe20003f05270 */
[----:B------:R-:W-:Y:S02]  /*8210*/  BSSY.RECONVERGENT B0, `(.L_x_131) ;  /* 0x000005b000007945 */ /* 0x000fe40003800200 */
[----:B------:R-:W-:Y:S05]  /*8220*/  @P6 LEA R0, R0, UR43, 0x3 ;  /* 0x0000002b00006c11 */ /* 0x000fea000f8e18ff */
[----:B------:R-:W-:Y:S01]  /*8230*/  @P6 VIADD R0, R0, 0x40 ;  /* 0x0000004000006836 */ /* 0x000fe20000000000 */
[----:B----4-:R-:W1:Y:S04]  /*8240*/  LDTM.x16 R4, tmem[UR4+0x10] ;  /* 0x00001004000479ee */ /* 0x010e680008240000 */
[----:B------:R-:W-:Y:S01]  /*8250*/  @P6 PRMT R21, R21, 0x654, R0 ;  /* 0x0000065415156816 */ /* 0x000fe20000000000 */
[C---:B-1----:R-:W-:Y:S01]  /*8260*/  FMUL R0, R24.reuse, R4 ;  /* 0x0000000418007220 */ /* 0x042fe20000400000 */
[C---:B------:R-:W-:Y:S01]  /*8270*/  FMUL R4, R24.reuse, R8 ;  /* 0x0000000818047220 */ /* 0x040fe20000400000 */
[C---:B------:R-:W-:Y:S01]  /*8280*/  FMUL R8, R24.reuse, R12 ;  /* 0x0000000c18087220 */ /* 0x040fe20000400000 */
[C---:B------:R-:W-:Y:S01]  /*8290*/  FMUL R12, R24.reuse, R16 ;  /* 0x00000010180c7220 */ /* 0x040fe20000400000 */
[----:B------:R-:W-:Y:S01]  /*82a0*/  LOP3.LUT R16, R45, 0xffffe000, RZ, 0xc0, !PT ;  /* 0xffffe0002d107812 */ /* 0x000fe200078ec0ff */
[C---:B------:R-:W-:Y:S01]  /*82b0*/  FMUL R2, R24.reuse, R5 ;  /* 0x0000000518027220 */ /* 0x040fe20000400000 */
[C---:B------:R-:W-:Y:S01]  /*82c0*/  FMUL R3, R24.reuse, R6 ;  /* 0x0000000618037220 */ /* 0x040fe20000400000 */
[----:B------:R-:W-:Y:S01]  /*82d0*/  FMUL R5, R24, R9 ;  /* 0x0000000918057220 */ /* 0x000fe20000400000 */
[----:B------:R-:W-:Y:S01]  /*82e0*/  FFMA R28, R27, R20, R0 ;  /* 0x000000141b1c7223 */ /* 0x000fe20000000000 */
[----:B------:R-:W-:Y:S01]  /*82f0*/  LOP3.LUT R0, R46, 0xffffe000, RZ, 0xc0, !PT ;  /* 0xffffe0002e007812 */ /* 0x000fe200078ec0ff */
[C---:B------:R-:W-:Y:S01]  /*8300*/  FMUL R6, R24.reuse, R10 ;  /* 0x0000000a18067220 */ /* 0x040fe20000400000 */
[C---:B------:R-:W-:Y:S01]  /*8310*/  FMUL R9, R24.reuse, R13 ;  /* 0x0000000d18097220 */ /* 0x040fe20000400000 */
[C---:B------:R-:W-:Y:S01]  /*8320*/  FMUL R10, R24.reuse, R14 ;  /* 0x0000000e180a7220 */ /* 0x040fe20000400000 */
[----:B------:R-:W-:Y:S01]  /*8330*/  F2FP.TF32.F32.PACK_B R28, R28 ;  /* 0x0000001cff1c723e */ /* 0x000fe200024050ff */
[C---:B------:R-:W-:Y:S01]  /*8340*/  FMUL R13, R24.reuse, R17 ;  /* 0x00000011180d7220 */ /* 0x040fe20000400000 */
[----:B------:R-:W-:Y:S01]  /*8350*/  LOP3.LUT R17, R47, 0xffffe000, RZ, 0xc0, !PT ;  /* 0xffffe0002f117812 */ /* 0x000fe200078ec0ff */
[----:B------:R-:W-:Y:S01]  /*8360*/  FMUL R14, R24, R18 ;  /* 0x00000012180e7220 */ /* 0x000fe20000400000 */
[----:B------:R-:W-:Y:S01]  /*8370*/  LOP3.LUT R18, R40, 0xffffe000, RZ, 0xc0, !PT ;  /* 0xffffe00028127812 */ /* 0x000fe200078ec0ff */
[----:B------:R-:W-:Y:S01]  /*8380*/  FFMA R29, R27, R16, R2 ;  /* 0x000000101b1d7223 */ /* 0x000fe20000000002 */
[----:B------:R-:W-:Y:S01]  /*8390*/  LOP3.LUT R2, R41, 0xffffe000, RZ, 0xc0, !PT ;  /* 0xffffe00029027812 */ /* 0x000fe200078ec0ff */
[----:B------:R-:W-:Y:S01]  /*83a0*/  FMUL R7, R24, R7 ;  /* 0x0000000718077220 */ /* 0x000fe20000400000 */
[----:B------:R-:W-:Y:S01]  /*83b0*/  LOP3.LUT R16, R33, 0xffffe000, RZ, 0xc0, !PT ;  /* 0xffffe00021107812 */ /* 0x000fe200078ec0ff */
[C---:B------:R-:W-:Y:S01]  /*83c0*/  FFMA R30, R27.reuse, R0, R3 ;  /* 0x000000001b1e7223 */ /* 0x040fe20000000003 */
[----:B------:R-:W-:Y:S01]  /*83d0*/  LOP3.LUT R0, R42, 0xffffe000, RZ, 0xc0, !PT ;  /* 0xffffe0002a007812 */ /* 0x000fe200078ec0ff */
[C---:B------:R-:W-:Y:S01]  /*83e0*/  FFMA R31, R27.reuse, R17, R7 ;  /* 0x000000111b1f7223 */ /* 0x040fe20000000007 */
[----:B------:R-:W-:Y:S01]  /*83f0*/  F2FP.TF32.F32.PACK_B R29, R29 ;  /* 0x0000001dff1d723e */ /* 0x000fe200024050ff */
[C---:B------:R-:W-:Y:S01]  /*8400*/  FFMA R4, R27.reuse, R18, R4 ;  /* 0x000000121b047223 */ /* 0x040fe20000000004 */
[----:B------:R-:W-:Y:S01]  /*8410*/  F2FP.TF32.F32.PACK_B R30, R30 ;  /* 0x0000001eff1e723e */ /* 0x000fe200024050ff */
[----:B------:R-:W-:Y:S01]  /*8420*/  FFMA R5, R27, R2, R5 ;  /* 0x000000021b057223 */ /* 0x000fe20000000005 */
[----:B------:R-:W-:Y:S01]  /*8430*/  LOP3.LUT R2, R43, 0xffffe000, RZ, 0xc0, !PT ;  /* 0xffffe0002b027812 */ /* 0x000fe200078ec0ff */
[----:B------:R-:W-:Y:S01]  /*8440*/  FMUL R11, R24, R11 ;  /* 0x0000000b180b7220 */ /* 0x000fe20000400000 */
[----:B------:R-:W-:Y:S01]  /*8450*/  F2FP.TF32.F32.PACK_B R31, R31 ;  /* 0x0000001fff1f723e */ /* 0x000fe200024050ff */
[C---:B------:R-:W-:Y:S01]  /*8460*/  FFMA R6, R27.reuse, R0, R6 ;  /* 0x000000001b067223 */ /* 0x040fe20000000006 */
[----:B------:R-:W-:Y:S01]  /*8470*/  LOP3.LUT R3, R32, 0xffffe000, RZ, 0xc0, !PT ;  /* 0xffffe00020037812 */ /* 0x000fe200078ec0ff */
[----:B------:R-:W-:Y:S01]  /*8480*/  FFMA R7, R27, R2, R11 ;  /* 0x000000021b077223 */ /* 0x000fe2000000000b */
[----:B------:R-:W-:Y:S01]  /*8490*/  F2FP.TF32.F32.PACK_B R4, R4 ;  /* 0x00000004ff04723e */ /* 0x000fe200024050ff */
[----:B------:R1:W-:Y:S01]  /*84a0*/  STS.128 [R65+0x2000], R28 ;  /* 0x0020001c41007388 */ /* 0x0003e20000000c00 */
[----:B------:R-:W-:Y:S01]  /*84b0*/  LOP3.LUT R0, R34, 0xffffe000, RZ, 0xc0, !PT ;  /* 0xffffe00022007812 */ /* 0x000fe200078ec0ff */
[----:B------:R-:W-:Y:S01]  /*84c0*/  FMUL R15, R24, R15 ;  /* 0x0000000f180f7220 */ /* 0x000fe20000400000 */
[----:B------:R-:W-:Y:S01]  /*84d0*/  LOP3.LUT R2, R35, 0xffffe000, RZ, 0xc0, !PT ;  /* 0xffffe00023027812 */ /* 0x000fe200078ec0ff */
[C---:B------:R-:W-:Y:S01]  /*84e0*/  FFMA R8, R27.reuse, R3, R8 ;  /* 0x000000031b087223 */ /* 0x040fe20000000008 */
[----:B------:R-:W-:Y:S01]  /*84f0*/  F2FP.TF32.F32.PACK_B R5, R5 ;  /* 0x00000005ff05723e */ /* 0x000fe200024050ff */
[C---:B------:R-:W-:Y:S01]  /*8500*/  FFMA R9, R27.reuse, R16, R9 ;  /* 0x000000101b097223 */ /* 0x040fe20000000009 */
[----:B------:R-:W-:Y:S01]  /*8510*/  F2FP.TF32.F32.PACK_B R6, R6 ;  /* 0x00000006ff06723e */ /* 0x000fe200024050ff */
[C---:B------:R-:W-:Y:S01]  /*8520*/  FFMA R10, R27.reuse, R0, R10 ;  /* 0x000000001b0a7223 */ /* 0x040fe2000000000a */
[----:B------:R-:W-:Y:S01]  /*8530*/  F2FP.TF32.F32.PACK_B R7, R7 ;  /* 0x00000007ff07723e */ /* 0x000fe200024050ff */
[----:B------:R-:W-:Y:S01]  /*8540*/  FFMA R11, R27, R2, R15 ;  /* 0x000000021b0b7223 */ /* 0x000fe2000000000f */
[----:B------:R-:W-:Y:S01]  /*8550*/  LOP3.LUT R0, R36, 0xffffe000, RZ, 0xc0, !PT ;  /* 0xffffe00024007812 */ /* 0x000fe200078ec0ff */
[----:B------:R-:W-:Y:S01]  /*8560*/  FMUL R19, R24, R19 ;  /* 0x0000001318137220 */ /* 0x000fe20000400000 */
        /* <DEDUP_REMOVED lines=16> */
[----:B------:R-:W-:Y:S02]  /*8670*/  F2FP.TF32.F32.PACK_B R15, R15 ;  /* 0x0000000fff0f723e */ /* 0x000fe400024050ff */
[----:B------:R-:W-:Y:S02]  /*8680*/  LEA R0, R26, UR43, 0x3 ;  /* 0x0000002b1a007c11 */ /* 0x000fe4000f8e18ff */
[----:B------:R-:W-:Y:S01]  /*8690*/  @P6 SHF.L.U32 R2, RZ, 0x1f, RZ ;  /* 0x0000001fff026819 */ /* 0x000fe200000006ff */
        /* <DEDUP_REMOVED lines=9> */
[----:B------:R-:W-:Y:S02]  /*8730*/  UIADD3 UR4, UP0, UPT, UR52, 0x680, URZ ;  /* 0x0000068034047890 */ /* 0x000fe4000ff1e0ff */
[----:B------:R-:W-:Y:S02]  /*8740*/  UIADD3 UR9, UPT, UPT, UR49, 0x10, URZ ;  /* 0x0000001031097890 */ /* 0x000fe4000fffe0ff */
[----:B------:R-:W-:Y:S02]  /*8750*/  UIADD3 UR8, UPT, UPT, UR43, 0x2200, URZ ;  /* 0x000022002b087890 */ /* 0x000fe4000fffe0ff */
[----:B------:R-:W-:Y:S01]  /*8760*/  UIADD3.X UR5, UPT, UPT, URZ, UR53, URZ, UP0, !UPT ;  /* 0x00000035ff057290 */ /* 0x000fe200087fe4ff */
[----:B------:R-:W-:Y:S01]  /*8770*/  UMOV UR10, UR50 ;  /* 0x00000032000a7c82 */ /* 0x000fe20008000000 */
[----:B------:R-:W-:Y:S07]  /*8780*/  UMOV UR11, UR60 ;  /* 0x0000003c000b7c82 */ /* 0x000fee0008000000 */
[----:B------:R2:W-:Y:S01]  /*8790*/  UTMASTG.3D [UR8], [UR4] ;  /* 0x00000008040073b5 */ /* 0x0005e20008010000 */
[----:B------:R0:W-:Y:S01]  /*87a0*/  UTMACMDFLUSH ;  /* 0x00000000000079b7 */ /* 0x0001e20000000000 */
[----:B--2---:R-:W-:Y:S04]  /*87b0*/  DEPBAR.LE SB0, 0x1 ;  /* 0x000080400000791a */ /* 0x004fe80000000000 */
.L_x_132:
[----:B------:R-:W-:Y:S05]  /*87c0*/  BSYNC.RECONVERGENT B0 ;  /* 0x0000000000007941 */ /* 0x000fea0003800200 */
.L_x_131:
[----:B------:R-:W-:Y:S01]  /*87d0*/  BAR.SYNC.DEFER_BLOCKING 0x1, 0x80 ;  /* 0x0042000000007b1d */ /* 0x000fe20000010000 */
[----:B------:R-:W-:Y:S04]  /*87e0*/  UIADD3 UR4, UPT, UPT, UR46, 0x1, URZ ;  /* 0x000000012e047890 */ /* 0x000fe8000fffe0ff */
[----:B------:R-:W-:Y:S04]  /*87f0*/  UISETP.NE.AND UP0, UPT, UR4, 0x4, UPT ;  /* 0x000000040400788c */ /* 0x000fe8000bf05270 */
[----:B------:R-:W-:Y:S01]  /*8800*/  USEL UR45, UR4, URZ, UP0 ;  /* 0x000000ff042d7287 */ /* 0x000fe20008000000 */
[----:B------:R2:W-:Y:S01]  /*8810*/  @P6 SYNCS.ARRIVE.TRANS64.RED.A1T0 RZ, [R21+URZ], RZ ;  /* 0x000000ff15ff69a7 */ /* 0x0005e200081004ff */
[----:B------:R-:W-:Y:S01]  /*8820*/  BSSY B1, `(.L_x_133) ;  /* 0x0000017000017945 */ /* 0x000fe20003800000 */
[----:B------:R-:W4:Y:S02]  /*8830*/  @P6 SYNCS.PHASECHK.TRANS64.TRYWAIT P0, [R0+URZ+0x20], R2 ;  /* 0x00002002000065a7 */ /* 0x000f2400080011ff */
[----:B----4-:R-:W-:Y:S01]  /*8840*/  @P6 SEL R74, RZ, 0x1, !P0 ;  /* 0x00000001ff4a6807 */ /* 0x010fe20004000000 */
[----:B--2---:R-:W-:Y:S06]  /*8850*/  @!P6 BRA `(.L_x_134) ;  /* 0x00000000004ce947 */ /* 0x004fec0003800000 */
        /* <DEDUP_REMOVED lines=9> */
[----:B------:R-:W-:Y:S04]  /*88f0*/  SHF.L.U32 R6, RZ, 0x1f, RZ ;  /* 0x0000001fff067819 */ /* 0x000fe800000006ff */
[----:B------:R-:W1:Y:S02]  /*8900*/  SYNCS.PHASECHK.TRANS64.TRYWAIT P0, [R0+URZ+0x20], R6 ;  /* 0x00002006000075a7 */ /* 0x000e6400080011ff */
[----:B-1----:R-:W-:Y:S05]  /*8910*/  @!P0 BRA `(.L_x_137) ;  /* 0x0000004800248947 */ /* 0x002fea0003800000 */
.L_x_136:
[----:B------:R-:W-:Y:S05]  /*8920*/  BSYNC B0 ;  /* 0x0000000000007941 */ /* 0x000fea0003800000 */
.L_x_135:
[----:B------:R-:W-:Y:S02]  /*8930*/  ISETP.NE.AND P0, PT, R75, RZ, PT ;  /* 0x000000ff4b00720c */ /* 0x000fe40003f05270 */
[----:B------:R-:W-:Y:S11]  /*8940*/  IADD3 R26, PT, PT, R26, 0x1, RZ ;  /* 0x000000011a1a7810 */ /* 0x000ff60007ffe0ff */
[----:B------:R2:W4:Y:S04]  /*8950*/  @P0 LDS.128 R44, [R5] ;  /* 0x00000000052c0984 */ /* 0x0005280000000c00 */
[----:B------:R2:W1:Y:S04]  /*8960*/  @P0 LDS.128 R40, [R4+0x10] ;  /* 0x0000100004280984 */ /* 0x0004680000000c00 */
[----:B------:R2:W1:Y:S04]  /*8970*/  @P0 LDS.128 R32, [R3+0x20] ;  /* 0x0000200003200984 */ /* 0x0004680000000c00 */
[----:B------:R2:W1:Y:S02]  /*8980*/  @P0 LDS.128 R36, [R2+0x30] ;  /* 0x0000300002240984 */ /* 0x0004640000000c00 */
.L_x_134:
[----:B------:R-:W-:Y:S05]  /*8990*/  BSYNC B1 ;  /* 0x0000000000017941 */ /* 0x000fea0003800000 */
.L_x_133:
[----:B-1----:R-:W-:Y:S05]  /*89a0*/  VIADD R0, R25, 0x20 ;  /* 0x0000002019007836 */ /* 0x002fea0000000000 */
[----:B------:R-:W-:Y:S04]  /*89b0*/  SHF.R.U32.HI R0, RZ, 0x15, R0 ;  /* 0x00000015ff007819 */ /* 0x000fe80000011600 */
[----:B------:R-:W-:Y:S11]  /*89c0*/  LOP3.LUT P0, RZ, R0, 0x3, R53, 0x48, !PT ;  /* 0x0000000300ff7812 */ /* 0x000ff60007804835 */
[----:B------:R-:W-:Y:S02]  /*89d0*/  @!UPT UIADD3 URZ, UPT, UPT, URZ, URZ, URZ ;  /* 0x000000fffffff290 */ /* 0x000fe4000fffe0ff */
[----:B------:R-:W-:Y:S05]  /*89e0*/  @!P0 BRA `(.L_x_138) ;  /* 0x0000000000408947 */ /* 0x000fea0003800000 */
[----:B------:R-:W1:Y:S01]  /*89f0*/  LDCU.64 UR8, c[0x4][0x70] ;  /* 0x01000e00ff0877ac */ /* 0x000e620008000a00 */
[----:B--2---:R-:W-:Y:S01]  /*8a00*/  MOV R3, 0x0 ;  /* 0x0000000000037802 */ /* 0x004fe20000000f00 */
[----:B------:R-:W-:Y:S02]  /*8a10*/  HFMA2 R12, -RZ, RZ, 0, 5.9604644775390625e-08 ;  /* 0x00000001ff0c7431 */ /* 0x000fe400000001ff */
[----:B------:R-:W-:Y:S02]  /*8a20*/  IMAD.MOV.U32 R8, RZ, RZ, 0x192 ;  /* 0x00000192ff087424 */ /* 0x000fe400078e00ff */
[----:B------:R-:W-:Y:S01]  /*8a30*/  IMAD.MOV.U32 R13, RZ, RZ, RZ ;  /* 0x000000ffff0d7224 */ /* 0x000fe200078e00ff */
[----:B------:R-:W2:Y:S01]  /*8a40*/  LDCU.64 UR6, c[0x4][0x78] ;  /* 0x01000f00ff0677ac */ /* 0x000ea20008000a00 */
[----:B------:R-:W3:Y:S01]  /*8a50*/  LDC.64 R2, c[0x4][R3] ;  /* 0x0100000003027b82 */ /* 0x000ee20000000a00 */
        /* <DEDUP_REMOVED lines=9> */
.L_x_138:
[----:B------:R-:W-:Y:S01]  /*8af0*/  ISETP.NE.AND P6, PT, R72, RZ, PT ;  /* 0x000000ff4800720c */ /* 0x000fe20003fc5270 */
[----:B------:R-:W-:Y:S05]  /*8b00*/  WARPSYNC.ALL ;  /* 0x0000000000007948 */ /* 0x000fea0003800000 */
[----:B------:R-:W-:Y:S01]  /*8b10*/  R2UR UR4, R25 ;  /* 0x00000000190472ca */ /* 0x000fe200000e0000 */
[----:B------:R-:W-:Y:S01]  /*8b20*/  IMAD.U32 R0, RZ, RZ, UR45 ;  /* 0x0000002dff007e24 */ /* 0x000fe2000f8e00ff */
[----:B----4-:R-:W-:Y:S01]  /*8b30*/  LOP3.LUT R20, R44, 0xffffe000, RZ, 0xc0, !PT ;  /* 0xffffe0002c147812 */ /* 0x010fe200078ec0ff */
[----:B------:R-:W-:Y:S01]  /*8b40*/  IMAD.U32 R21, RZ, RZ, UR61 ;  /* 0x0000003dff157e24 */ /* 0x000fe2000f8e00ff */
[----:B------:R-:W-:Y:S01]  /*8b50*/  ISETP.NE.AND P0, PT, R67, RZ, PT ;  /* 0x000000ff4300720c */ /* 0x000fe20003f05270 */
[----:B------:R-:W-:Y:S02]  /*8b60*/  BSSY.RECONVERGENT B0, `(.L_x_139) ;  /* 0x000005b000007945 */ /* 0x000fe40003800200 */
[----:B------:R-:W-:Y:S05]  /*8b70*/  @P6 LEA R0, R0, UR43, 0x3 ;  /* 0x0000002b00006c11 */ /* 0x000fea000f8e18ff */
[----:B------:R-:W-:Y:S01]  /*8b80*/  @P6 VIADD R0, R0, 0x40 ;  /* 0x0000004000006836 */ /* 0x000fe20000000000 */
[----:B--2---:R-:W1:Y:S04]  /*8b90*/  LDTM.x16 R4, tmem[UR4+0x20] ;  /* 0x00002004000479ee */ /* 0x004e680008240000 */
        /* <DEDUP_REMOVED lines=87> */
.L_x_140:
[----:B------:R-:W-:Y:S05]  /*9110*/  BSYNC.RECONVERGENT B0 ;  /* 0x0000000000007941 */ /* 0x000fea0003800200 */
.L_x_139:
[----:B------:R-:W-:Y:S01]  /*9120*/  BAR.SYNC.DEFER_BLOCKING 0x1, 0x80 ;  /* 0x0042000000007b1d */ /* 0x000fe20000010000 */
[----:B------:R-:W-:Y:S01]  /*9130*/  UIADD3 UR4, UPT, UPT, UR45, 0x1, URZ ;  /* 0x000000012d047890 */ /* 0x000fe2000fffe0ff */
[----:B------:R-:W-:Y:S03]  /*9140*/  HFMA2 R76, -RZ, RZ, 0, 0 ;  /* 0x00000000ff4c7431 */ /* 0x000fe600000001ff */
        /* <DEDUP_REMOVED lines=19> */
.L_x_144:
[----:B------:R-:W-:Y:S05]  /*9280*/  BSYNC B0 ;  /* 0x0000000000007941 */ /* 0x000fea0003800000 */
.L_x_143:
[----:B------:R-:W-:Y:S01]  /*9290*/  ISETP.NE.AND P0, PT, R75, RZ, PT ;  /* 0x000000ff4b00720c */ /* 0x000fe20003f05270 */
[----:B------:R-:W-:Y:S11]  /*92a0*/  VIADD R26, R26, 0x1 ;  /* 0x000000011a1a7836 */ /* 0x000ff60000000000 */
[----:B------:R-:W-:Y:S01]  /*92b0*/  @!UPT UIADD3 URZ, UPT, UPT, URZ, URZ, URZ ;  /* 0x000000fffffff290 */ /* 0x000fe2000fffe0ff */
[----:B------:R2:W4:Y:S04]  /*92c0*/  @P0 LDS.128 R44, [R5] ;  /* 0x00000000052c0984 */ /* 0x0005280000000c00 */
[----:B------:R2:W1:Y:S04]  /*92d0*/  @P0 LDS.128 R40, [R4+0x10] ;  /* 0x0000100004280984 */ /* 0x0004680000000c00 */
[----:B------:R2:W1:Y:S04]  /*92e0*/  @P0 LDS.128 R32, [R3+0x20] ;  /* 0x0000200003200984 */ /* 0x0004680000000c00 */
[----:B------:R2:W1:Y:S01]  /*92f0*/  @P0 LDS.128 R36, [R2+0x30] ;  /* 0x0000300002240984 */ /* 0x0004620000000c00 */
[C---:B------:R-:W-:Y:S04]  /*9300*/  ISETP.NE.AND P0, PT, R26.reuse, 0x4, PT ;  /* 0x000000041a00780c */ /* 0x040fe80003f05270 */
[----:B------:R-:W-:Y:S02]  /*9310*/  SEL R26, R26, RZ, P0 ;  /* 0x000000ff1a1a7207 */ /* 0x000fe40000000000 */
[----:B------:R-:W-:Y:S02]  /*9320*/  SEL R76, RZ, 0x1, P0 ;  /* 0x00000001ff4c7807 */ /* 0x000fe40000000000 */
.L_x_142:
[----:B------:R-:W-:Y:S05]  /*9330*/  BSYNC B1 ;  /* 0x0000000000017941 */ /* 0x000fea0003800000 */
.L_x_141:
        /* <DEDUP_REMOVED lines=21> */
.L_x_146:
        /* <DEDUP_REMOVED lines=79> */
[----:B------:R-:W-:Y:S01]  /*9980*/  @P6 SHF.L.U32 R2, R76, 0x1f, RZ ;  /* 0x0000001f4c026819 */ /* 0x000fe200000006ff */
        /* <DEDUP_REMOVED lines=18> */
.L_x_148:
[----:B------:R-:W-:Y:S05]  /*9ab0*/  BSYNC.RECONVERGENT B0 ;  /* 0x0000000000007941 */ /* 0x000fea0003800200 */
.L_x_147:
        /* <DEDUP_REMOVED lines=18> */
[----:B------:R-:W-:Y:S04]  /*9be0*/  SHF.L.U32 R6, R76, 0x1f, RZ ;  /* 0x0000001f4c067819 */ /* 0x000fe800000006ff */
[----:B------:R-:W1:Y:S02]  /*9bf0*/  SYNCS.PHASECHK.TRANS64.TRYWAIT P0, [R0+URZ+0x20], R6 ;  /* 0x00002006000075a7 */ /* 0x000e6400080011ff */
[----:B-1----:R-:W-:Y:S05]  /*9c00*/  @!P0 BRA `(.L_x_153) ;  /* 0x0000003400908947 */ /* 0x002fea0003800000 */
.L_x_152:
[----:B------:R-:W-:Y:S05]  /*9c10*/  BSYNC B0 ;  /* 0x0000000000007941 */ /* 0x000fea0003800000 */
.L_x_151:
[----:B------:R-:W-:Y:S01]  /*9c20*/  ISETP.NE.AND P0, PT, R75, RZ, PT ;  /* 0x000000ff4b00720c */ /* 0x000fe20003f05270 */
[----:B------:R-:W-:Y:S11]  /*9c30*/  VIADD R26, R26, 0x1 ;  /* 0x000000011a1a7836 */ /* 0x000ff60000000000 */
[----:B------:R-:W-:Y:S01]  /*9c40*/  @!UPT UIADD3 URZ, UPT, UPT, URZ, URZ, URZ ;  /* 0x000000fffffff290 */ /* 0x000fe2000fffe0ff */
[----:B------:R2:W4:Y:S04]  /*9c50*/  @P0 LDS.128 R44, [R5] ;  /* 0x00000000052c0984 */ /* 0x0005280000000c00 */
[----:B------:R2:W2:Y:S04]  /*9c60*/  @P0 LDS.128 R40, [R4+0x10] ;  /* 0x0000100004280984 */ /* 0x0004a80000000c00 */
[----:B------:R2:W2:Y:S04]  /*9c70*/  @P0 LDS.128 R32, [R3+0x20] ;  /* 0x0000200003200984 */ /* 0x0004a80000000c00 */
[----:B------:R2:W2:Y:S01]  /*9c80*/  @P0 LDS.128 R36, [R2+0x30] ;  /* 0x0000300002240984 */ /* 0x0004a20000000c00 */
[C---:B------:R-:W-:Y:S04]  /*9c90*/  ISETP.NE.AND P0, PT, R26.reuse, 0x4, PT ;  /* 0x000000041a00780c */ /* 0x040fe80003f05270 */
[----:B-1----:R-:W-:Y:S02]  /*9ca0*/  SEL R0, RZ, 0x1, P0 ;  /* 0x00000001ff007807 */ /* 0x002fe40000000000 */
[----:B------:R-:W-:Y:S02]  /*9cb0*/  SEL R26, R26, RZ, P0 ;  /* 0x000000ff1a1a7207 */ /* 0x000fe40000000000 */
[----:B------:R-:W-:Y:S02]  /*9cc0*/  LOP3.LUT R76, R76, R0, RZ, 0x3c, !PT ;  /* 0x000000004c4c7212 */ /* 0x000fe400078e3cff */
.L_x_150:
[----:B------:R-:W-:Y:S05]  /*9cd0*/  BSYNC B1 ;  /* 0x0000000000017941 */ /* 0x000fea0003800000 */
.L_x_149:
[----:B------:R-:W-:Y:S05]  /*9ce0*/  VIADD R0, R25, 0x40 ;  /* 0x0000004019007836 */ /* 0x000fea0000000000 */
[----:B------:R-:W-:Y:S04]  /*9cf0*/  SHF.R.U32.HI R0, RZ, 0x15, R0 ;  /* 0x00000015ff007819 */ /* 0x000fe80000011600 */
[----:B------:R-:W-:Y:S11]  /*9d00*/  LOP3.LUT P0, RZ, R0, 0x3, R53, 0x48, !PT ;  /* 0x0000000300ff7812 */ /* 0x000ff60007804835 */
[----:B------:R-:W-:Y:S02]  /*9d10*/  @!UPT UIADD3 URZ, UPT, UPT, URZ, URZ, URZ ;  /* 0x000000fffffff290 */ /* 0x000fe4000fffe0ff */
[----:B------:R-:W-:Y:S05]  /*9d20*/  @!P0 BRA `(.L_x_154) ;  /* 0x0000000000408947 */ /* 0x000fea0003800000 */
[----:B------:R-:W5:Y:S01]  /*9d30*/  LDCU.64 UR8, c[0x4][0x70] ;  /* 0x01000e00ff0877ac */ /* 0x000f620008000a00 */
[----:B--2---:R-:W-:Y:S01]  /*9d40*/  MOV R3, 0x0 ;  /* 0x0000000000037802 */ /* 0x004fe20000000f00 */
[----:B-1----:R-:W-:Y:S02]  /*9d50*/  HFMA2 R12, -RZ, RZ, 0, 5.9604644775390625e-08 ;  /* 0x00000001ff0c7431 */ /* 0x002fe400000001ff */
[----:B------:R-:W-:Y:S02]  /*9d60*/  IMAD.MOV.U32 R8, RZ, RZ, 0x192 ;  /* 0x00000192ff087424 */ /* 0x000fe400078e00ff */
[----:B------:R-:W-:Y:S01]  /*9d70*/  IMAD.MOV.U32 R13, RZ, RZ, RZ ;  /* 0x000000ffff0d7224 */ /* 0x000fe200078e00ff */
[----:B------:R-:W1:Y:S01]  /*9d80*/  LDCU.64 UR6, c[0x4][0x78] ;  /* 0x01000f00ff0677ac */ /* 0x000e620008000a00 */
[----:B------:R-:W2:Y:S01]  /*9d90*/  LDC.64 R2, c[0x4][R3] ;  /* 0x0100000003027b82 */ /* 0x000ea20000000a00 */
[----:B------:R-:W3:Y:S01]  /*9da0*/  LDCU.64 UR4, c[0x4][0x10] ;  /* 0x01000200ff0477ac */ /* 0x000ee20008000a00 */
[----:B-----5:R-:W-:Y:S01]  /*9db0*/  MOV R5, UR9 ;  /* 0x0000000900057c02 */ /* 0x020fe20008000f00 */
[----:B------:R-:W-:Y:S01]  /*9dc0*/  IMAD.U32 R4, RZ, RZ, UR8 ;  /* 0x00000008ff047e24 */ /* 0x000fe2000f8e00ff */
[----:B-1----:R-:W-:Y:S01]  /*9dd0*/  MOV R7, UR7 ;  /* 0x0000000700077c02 */ /* 0x002fe20008000f00 */
[----:B------:R-:W-:Y:S01]  /*9de0*/  IMAD.U32 R6, RZ, RZ, UR6 ;  /* 0x00000006ff067e24 */ /* 0x000fe2000f8e00ff */
[----:B---3--:R-:W-:Y:S01]  /*9df0*/  MOV R11, UR5 ;  /* 0x00000005000b7c02 */ /* 0x008fe20008000f00 */
[----:B------:R-:W-:Y:S02]  /*9e00*/  IMAD.U32 R10, RZ, RZ, UR4 ;  /* 0x00000004ff0a7e24 */ /* 0x000fe4000f8e00ff */
[----:B------:R-:W-:Y:S07]  /*9e10*/  LEPC R20, `(.L_x_154) ;  /* 0x000000001014794e */ /* 0x000fee0000000000 */
[----:B--2-4-:R-:W-:Y:S05]  /*9e20*/  CALL.ABS.NOINC R2 ;  /* 0x0000000002007343 */ /* 0x014fea0003c00000 */
.L_x_154:
        /* <DEDUP_REMOVED lines=10> */
[----:B-12---:R-:W1:Y:S04]  /*9ed0*/  LDTM.x16 R4, tmem[UR4+0x40] ;  /* 0x00004004000479ee */ /* 0x006e680008240000 */
        /* <DEDUP_REMOVED lines=37> */
[----:B------:R1:W-:Y:S01]  /*a130*/  STS.128 [R65], R28 ;  /* 0x0000001c41007388 */ /* 0x0003e20000000c00 */
        /* <DEDUP_REMOVED lines=40> */
[----:B------:R-:W-:Y:S02]  /*a3c0*/  UIADD3 UR4, UPT, UPT, UR43, 0x200, URZ ;  /* 0x000002002b047890 */ /* 0x000fe4000fffe0ff */
[----:B------:R-:W-:Y:S01]  /*a3d0*/  UIADD3 UR9, UPT, UPT, UR49, 0x40, URZ ;  /* 0x0000004031097890 */ /* 0x000fe2000fffe0ff */
[----:B------:R-:W-:Y:S01]  /*a3e0*/  UMOV UR10, UR50 ;  /* 0x00000032000a7c82 */ /* 0x000fe20008000000 */
[----:B------:R-:W-:Y:S02]  /*a3f0*/  UMOV UR11, UR60 ;  /* 0x0000003c000b7c82 */ /* 0x000fe40008000000 */
        /* <DEDUP_REMOVED lines=8> */
.L_x_156:
[----:B------:R-:W-:Y:S05]  /*a480*/  BSYNC.RECONVERGENT B0 ;  /* 0x0000000000007941 */ /* 0x000fea0003800200 */
.L_x_155:
        /* <DEDUP_REMOVED lines=21> */
.L_x_160:
[----:B------:R-:W-:Y:S05]  /*a5e0*/  BSYNC B0 ;  /* 0x0000000000007941 */ /* 0x000fea0003800000 */
.L_x_159:
        /* <DEDUP_REMOVED lines=11> */
.L_x_158:
[----:B------:R-:W-:Y:S05]  /*a6a0*/  BSYNC B1 ;  /* 0x0000000000017941 */ /* 0x000fea0003800000 */
.L_x_157:
        /* <DEDUP_REMOVED lines=21> */
.L_x_162:
        /* <DEDUP_REMOVED lines=98> */
.L_x_164:
[----:B------:R-:W-:Y:S05]  /*ae20*/  BSYNC.RECONVERGENT B0 ;  /* 0x0000000000007941 */ /* 0x000fea0003800200 */
.L_x_163:
        /* <DEDUP_REMOVED lines=21> */
.L_x_168:
[----:B------:R-:W-:Y:S05]  /*af80*/  BSYNC B0 ;  /* 0x0000000000007941 */ /* 0x000fea0003800000 */
.L_x_167:
        /* <DEDUP_REMOVED lines=11> */
.L_x_166:
[----:B------:R-:W-:Y:S05]  /*b040*/  BSYNC B1 ;  /* 0x0000000000017941 */ /* 0x000fea0003800000 */
.L_x_165:
        /* <DEDUP_REMOVED lines=21> */
.L_x_170:
        /* <DEDUP_REMOVED lines=98> */
.L_x_172:
[----:B------:R-:W-:Y:S05]  /*b7c0*/  BSYNC.RECONVERGENT B0 ;  /* 0x0000000000007941 */ /* 0x000fea0003800200 */
.L_x_171:
        /* <DEDUP_REMOVED lines=21> */
.L_x_176:
[----:B------:R-:W-:Y:S05]  /*b920*/  BSYNC B0 ;  /* 0x0000000000007941 */ /* 0x000fea0003800000 */
.L_x_175:
[----:B------:R-:W-:Y:S11]  /*b930*/  ISETP.NE.AND P0, PT, R75, RZ, PT ;  /* 0x000000ff4b00720c */ /* 0x000ff60003f05270 */
[----:B------:R-:W-:Y:S02]  /*b940*/  @!UPT UIADD3 URZ, UPT, UPT, URZ, URZ, URZ ;  /* 0x000000fffffff290 */ /* 0x000fe4000fffe0ff */
[----:B------:R2:W4:Y:S04]  /*b950*/  @P0 LDS.128 R44, [R4] ;  /* 0x00000000042c0984 */ /* 0x0005280000000c00 */
[----:B------:R2:W1:Y:S04]  /*b960*/  @P0 LDS.128 R40, [R3+0x10] ;  /* 0x0000100003280984 */ /* 0x0004680000000c00 */
[----:B------:R2:W1:Y:S04]  /*b970*/  @P0 LDS.128 R32, [R2+0x20] ;  /* 0x0000200002200984 */ /* 0x0004680000000c00 */
[----:B------:R2:W1:Y:S02]  /*b980*/  @P0 LDS.128 R36, [R26+0x30] ;  /* 0x000030001a240984 */ /* 0x0004640000000c00 */
.L_x_174:
[----:B------:R-:W-:Y:S05]  /*b990*/  BSYNC B1 ;  /* 0x0000000000017941 */ /* 0x000fea0003800000 */
.L_x_173:
        /* <DEDUP_REMOVED lines=21> */
.L_x_178:
[----:B------:R-:W-:Y:S01]  /*baf0*/  ISETP.NE.AND P0, PT, R67, RZ, PT ;  /* 0x000000ff4300720c */ /* 0x000fe20003f05270 */
[----:B------:R-:W-:Y:S05]  /*bb00*/  WARPSYNC.ALL ;  /* 0x0000000000007948 */ /* 0x000fea0003800000 */
[----:B------:R-:W-:Y:S01]  /*bb10*/  R2UR UR4, R25 ;  /* 0x00000000190472ca */ /* 0x000fe200000e0000 */
[----:B------:R-:W-:Y:S01]  /*bb20*/  VIADD R73, R73, 0xb0 ;  /* 0x000000b049497836 */ /* 0x000fe20000000000 */
[----:B----4-:R-:W-:Y:S01]  /*bb30*/  LOP3.LUT R0, R44, 0xffffe000, RZ, 0xc0, !PT ;  /* 0xffffe0002c007812 */ /* 0x010fe200078ec0ff */
[----:B------:R-:W-:Y:S01]  /*bb40*/  BSSY.RECONVERGENT B0, `(.L_x_179) ;  /* 0x0000059000007945 */ /* 0x000fe20003800200 */
[----:B--2---:R-:W-:Y:S02]  /*bb50*/  LOP3.LUT R2, R45, 0xffffe000, RZ, 0xc0, !PT ;  /* 0xffffe0002d027812 */ /* 0x004fe400078ec0ff */
[----:B------:R-:W-:Y:S02]  /*bb60*/  LOP3.LUT R3, R46, 0xffffe000, RZ, 0xc0, !PT ;  /* 0xffffe0002e037812 */ /* 0x000fe400078ec0ff */
[----:B------:R-:W-:Y:S02]  /*bb70*/  LOP3.LUT R20, R47, 0xffffe000, RZ, 0xc0, !PT ;  /* 0xffffe0002f147812 */ /* 0x000fe400078ec0ff */
[----:B------:R-:W-:Y:S02]  /*bb80*/  LOP3.LUT R21, R40, 0xffffe000, RZ, 0xc0, !PT ;  /* 0xffffe00028157812 */ /* 0x000fe400078ec0ff */
[----:B------:R-:W-:Y:S01]  /*bb90*/  LOP3.LUT R25, R41, 0xffffe000, RZ, 0xc0, !PT ;  /* 0xffffe00029197812 */ /* 0x000fe200078ec0ff */
[----:B------:R-:W1:Y:S01]  /*bba0*/  LDTM.x16 R4, tmem[UR4+0x70] ;  /* 0x00007004000479ee */ /* 0x000e620008240000 */
[----:B------:R-:W-:Y:S01]  /*bbb0*/  LOP3.LUT R26, R42, 0xffffe000, RZ, 0xc0, !PT ;  /* 0xffffe0002a1a7812 */ /* 0x000fe200078ec0ff */
[----:B------:R-:W-:Y:S01]  /*bbc0*/  NOP ;  /* 0x0000000000007918 */ /* 0x000fe20000000000 */
[----:B------:R-:W-:Y:S02]  /*bbd0*/  LOP3.LUT R28, R43, 0xffffe000, RZ, 0xc0, !PT ;  /* 0xffffe0002b1c7812 */ /* 0x000fe400078ec0ff */
[----:B------:R-:W-:Y:S02]  /*bbe0*/  LOP3.LUT R73, R73, 0xfefffff8, RZ, 0xc0, !PT ;  /* 0xfefffff849497812 */ /* 0x000fe400078ec0ff */
[----:B------:R-:W-:Y:S02]  /*bbf0*/  LOP3.LUT R29, R32, 0xffffe000, RZ, 0xc0, !PT ;  /* 0xffffe000201d7812 */ /* 0x000fe400078ec0ff */
[----:B------:R-:W-:Y:S01]  /*bc00*/  LOP3.LUT R30, R33, 0xffffe000, RZ, 0xc0, !PT ;  /* 0xffffe000211e7812 */ /* 0x000fe200078ec0ff */
[----:B-1----:R1:W-:Y:S01]  /*bc10*/  SYNCS.ARRIVE.TRANS64.RED.A1T0 RZ, [R73+URZ], RZ ;  /* 0x000000ff49ff79a7 */ /* 0x0023e200081004ff */
[----:B------:R-:W-:Y:S02]  /*bc20*/  LOP3.LUT R31, R34, 0xffffe000, RZ, 0xc0, !PT ;  /* 0xffffe000221f7812 */ /* 0x000fe400078ec0ff */
[----:B------:R-:W-:Y:S02]  /*bc30*/  LOP3.LUT R32, R35, 0xffffe000, RZ, 0xc0, !PT ;  /* 0xffffe00023207812 */ /* 0x000fe400078ec0ff */
[----:B------:R-:W-:Y:S02]  /*bc40*/  LOP3.LUT R33, R36, 0xffffe000, RZ, 0xc0, !PT ;  /* 0xffffe00024217812 */ /* 0x000fe400078ec0ff */
[----:B------:R-:W-:Y:S02]  /*bc50*/  LOP3.LUT R34, R37, 0xffffe000, RZ, 0xc0, !PT ;  /* 0xffffe00025227812 */ /* 0x000fe400078ec0ff */
[----:B------:R-:W-:Y:S02]  /*bc60*/  LOP3.LUT R35, R38, 0xffffe000, RZ, 0xc0, !PT ;  /* 0xffffe00026237812 */ /* 0x000fe400078ec0ff */
[----:B------:R-:W-:Y:S01]  /*bc70*/  LOP3.LUT R36, R39, 0xffffe000, RZ, 0xc0, !PT ;  /* 0xffffe00027247812 */ /* 0x000fe200078ec0ff */
[C---:B------:R-:W-:Y:S01]  /*bc80*/  FMUL R4, R24.reuse, R4 ;  /* 0x0000000418047220 */ /* 0x040fe20000400000 */
[C---:B------:R-:W-:Y:S01]  /*bc90*/  FMUL R5, R24.reuse, R5 ;  /* 0x0000000518057220 */ /* 0x040fe20000400000 */
[C---:B------:R-:W-:Y:S01]  /*bca0*/  FMUL R6, R24.reuse, R6 ;  /* 0x0000000618067220 */ /* 0x040fe20000400000 */
[C---:B------:R-:W-:Y:S01]  /*bcb0*/  FMUL R7, R24.reuse, R7 ;  /* 0x0000000718077220 */ /* 0x040fe20000400000 */
[C---:B------:R-:W-:Y:S01]  /*bcc0*/  FFMA R4, R27.reuse, R0, R4 ;  /* 0x000000001b047223 */ /* 0x040fe20000000004 */
[C---:B------:R-:W-:Y:S01]  /*bcd0*/  FFMA R5, R27.reuse, R2, R5 ;  /* 0x000000021b057223 */ /* 0x040fe20000000005 */
[C---:B------:R-:W-:Y:S01]  /*bce0*/  FFMA R6, R27.reuse, R3, R6 ;  /* 0x000000031b067223 */ /* 0x040fe20000000006 */
[C---:B------:R-:W-:Y:S01]  /*bcf0*/  FFMA R7, R27.reuse, R20, R7 ;  /* 0x000000141b077223 */ /* 0x040fe20000000007 */
[C---:B------:R-:W-:Y:S01]  /*bd00*/  FMUL R8, R24.reuse, R8 ;  /* 0x0000000818087220 */ /* 0x040fe20000400000 */
[C---:B------:R-:W-:Y:S01]  /*bd10*/  FMUL R9, R24.reuse, R9 ;  /* 0x0000000918097220 */ /* 0x040fe20000400000 */
[C---:B------:R-:W-:Y:S01]  /*bd20*/  FMUL R10, R24.reuse, R10 ;  /* 0x0000000a180a7220 */ /* 0x040fe20000400000 */
[C---:B------:R-:W-:Y:S01]  /*bd30*/  FMUL R11, R24.reuse, R11 ;  /* 0x0000000b180b7220 */ /* 0x040fe20000400000 */
[----:B------:R-:W-:Y:S01]  /*bd40*/  F2FP.TF32.F32.PACK_B R4, R4 ;  /* 0x00000004ff04723e */ /* 0x000fe200024050ff */
[C---:B------:R-:W-:Y:S01]  /*bd50*/  FFMA R8, R27.reuse, R21, R8 ;  /* 0x000000151b087223 */ /* 0x040fe20000000008 */
[----:B------:R-:W-:Y:S01]  /*bd60*/  F2FP.TF32.F32.PACK_B R5, R5 ;  /* 0x00000005ff05723e */ /* 0x000fe200024050ff */
[C---:B------:R-:W-:Y:S01]  /*bd70*/  FFMA R9, R27.reuse, R25, R9 ;  /* 0x000000191b097223 */ /* 0x040fe20000000009 */
[----:B------:R-:W-:Y:S01]  /*bd80*/  F2FP.TF32.F32.PACK_B R6, R6 ;  /* 0x00000006ff06723e */ /* 0x000fe200024050ff */
[C---:B------:R-:W-:Y:S01]  /*bd90*/  FFMA R10, R27.reuse, R26, R10 ;  /* 0x0000001a1b0a7223 */ /* 0x040fe2000000000a */
[----:B------:R-:W-:Y:S01]  /*bda0*/  F2FP.TF32.F32.PACK_B R7, R7 ;  /* 0x00000007ff07723e */ /* 0x000fe200024050ff */
[C---:B------:R-:W-:Y:S01]  /*bdb0*/  FFMA R11, R27.reuse, R28, R11 ;  /* 0x0000001c1b0b7223 */ /* 0x040fe2000000000b */
[C---:B------:R-:W-:Y:S01]  /*bdc0*/  FMUL R12, R24.reuse, R12 ;  /* 0x0000000c180c7220 */ /* 0x040fe20000400000 */
[----:B------:R-:W-:Y:S01]  /*bdd0*/  F2FP.TF32.F32.PACK_B R8, R8 ;  /* 0x00000008ff08723e */ /* 0x000fe200024050ff */
[C---:B------:R-:W-:Y:S01]  /*bde0*/  FMUL R13, R24.reuse, R13 ;  /* 0x0000000d180d7220 */ /* 0x040fe20000400000 */
[----:B------:R1:W-:Y:S01]  /*bdf0*/  STS.128 [R65+0x6000], R4 ;  /* 0x0060000441007388 */ /* 0x0003e20000000c00 */
        /* <DEDUP_REMOVED lines=8> */
[C---:B------:R-:W-:Y:S01]  /*be80*/  FFMA R15, R27.reuse, R32, R15 ;  /* 0x000000201b0f7223 */ /* 0x040fe2000000000f */
[C---:B------:R-:W-:Y:S01]  /*be90*/  FMUL R16, R24.reuse, R16 ;  /* 0x0000001018107220 */ /* 0x040fe20000400000 */
[----:B------:R-:W-:Y:S01]  /*bea0*/  F2FP.TF32.F32.PACK_B R12, R12 ;  /* 0x0000000cff0c723e */ /* 0x000fe200024050ff */
[----:B------:R1:W-:Y:S01]  /*beb0*/  STS.128 [R64+0x6010], R8 ;  /* 0x0060100840007388 */ /* 0x0003e20000000c00 */
[C---:B------:R-:W-:Y:S01]  /*bec0*/  FMUL R17, R24.reuse, R17 ;  /* 0x0000001118117220 */ /* 0x040fe20000400000 */
[C---:B------:R-:W-:Y:S01]  /*bed0*/  FMUL R18, R24.reuse, R18 ;  /* 0x0000001218127220 */ /* 0x040fe20000400000 */
[----:B------:R-:W-:Y:S01]  /*bee0*/  FMUL R19, R24, R19 ;  /* 0x0000001318137220 */ /* 0x000fe20000400000 */
[----:B------:R-:W-:Y:S01]  /*bef0*/  F2FP.TF32.F32.PACK_B R13, R13 ;  /* 0x0000000dff0d723e */ /* 0x000fe200024050ff */
[C---:B------:R-:W-:Y:S01]  /*bf00*/  FFMA R16, R27.reuse, R33, R16 ;  /* 0x000000211b107223 */ /* 0x040fe20000000010 */
[----:B------:R-:W-:Y:S01]  /*bf10*/  F2FP.TF32.F32.PACK_B R14, R14 ;  /* 0x0000000eff0e723e */ /* 0x000fe200024050ff */
[C---:B------:R-:W-:Y:S01]  /*bf20*/  FFMA R17, R27.reuse, R34, R17 ;  /* 0x000000221b117223 */ /* 0x040fe20000000011 */
[----:B------:R-:W-:Y:S01]  /*bf30*/  F2FP.TF32.F32.PACK_B R15, R15 ;  /* 0x0000000fff0f723e */ /* 0x000fe200024050ff */
[C---:B------:R-:W-:Y:S01]  /*bf40*/  FFMA R18, R27.reuse, R35, R18 ;  /* 0x000000231b127223 */ /* 0x040fe20000000012 */
[----:B------:R-:W-:Y:S01]  /*bf50*/  FFMA R19, R27, R36, R19 ;  /* 0x000000241b137223 */ /* 0x000fe20000000013 */
[----:B------:R-:W-:Y:S02]  /*bf60*/  F2FP.TF32.F32.PACK_B R16, R16 ;  /* 0x00000010ff10723e */ /* 0x000fe400024050ff */
[----:B------:R1:W-:Y:S01]  /*bf70*/  STS.128 [R63+0x6020], R12 ;  /* 0x0060200c3f007388 */ /* 0x0003e20000000c00 */
[----:B------:R-:W-:Y:S02]  /*bf80*/  F2FP.TF32.F32.PACK_B R17, R17 ;  /* 0x00000011ff11723e */ /* 0x000fe400024050ff */
        /* <DEDUP_REMOVED lines=20> */
.L_x_180:
[----:B------:R-:W-:Y:S05]  /*c0d0*/  BSYNC.RECONVERGENT B0 ;  /* 0x0000000000007941 */ /* 0x000fea0003800200 */
.L_x_179:
[----:B------:R-:W-:Y:S01]  /*c0e0*/  BAR.SYNC.DEFER_BLOCKING 0x1, 0x80 ;  /* 0x0042000000007b1d */ /* 0x000fe20000010000 */
[----:B------:R-:W-:Y:S01]  /*c0f0*/  UISETP.NE.AND UP0, UPT, UR47, -0x8, UPT ;  /* 0xfffffff82f00788c */ /* 0x000fe2000bf05270 */
[----:B------:R-:W-:Y:S08]  /*c100*/  IADD3 R22, PT, PT, R22, 0x1, RZ ;  /* 0x0000000116167810 */ /* 0x000ff00007ffe0ff */
[----:B------:R-:W-:Y:S05]  /*c110*/  BRA.U !UP0, `(.L_x_181) ;  /* 0x0000000108287547 */ /* 0x000fea000b800000 */
[----:B------:R-:W-:Y:S01]  /*c120*/  ISETP.NE.AND P0, PT, R72, RZ, PT ;  /* 0x000000ff4800720c */ /* 0x000fe20003f05270 */
[----:B------:R-:W-:Y:S01]  /*c130*/  IMAD.U32 R2, RZ, RZ, UR46 ;  /* 0x0000002eff027e24 */ /* 0x000fe2000f8e00ff */
[----:B------:R-:W-:Y:S01]  /*c140*/  UIADD3 UR4, UPT, UPT, UR46, 0x1, URZ ;  /* 0x000000012e047890 */ /* 0x000fe2000fffe0ff */
[----:B------:R-:W-:Y:S03]  /*c150*/  IMAD.U32 R0, RZ, RZ, UR61 ;  /* 0x0000003dff007e24 */ /* 0x000fe6000f8e00ff */
[----:B------:R-:W-:Y:S04]  /*c160*/  UISETP.NE.AND UP0, UPT, UR4, 0x4, UPT ;  /* 0x000000040400788c */ /* 0x000fe8000bf05270 */
[----:B------:R-:W-:Y:S03]  /*c170*/  USEL UR46, UR4, URZ, UP0 ;  /* 0x000000ff042e7287 */ /* 0x000fe60008000000 */
[----:B------:R-:W-:Y:S05]  /*c180*/  @P0 LEA R2, R2, UR43, 0x3 ;  /* 0x0000002b02020c11 */ /* 0x000fea000f8e18ff */
[----:B------:R-:W-:Y:S05]  /*c190*/  @P0 VIADD R2, R2, 0x40 ;  /* 0x0000004002020836 */ /* 0x000fea0000000000 */
[----:B------:R-:W-:Y:S04]  /*c1a0*/  @P0 PRMT R0, R0, 0x654, R2 ;  /* 0x0000065400000816 */ /* 0x000fe80000000002 */
[----:B------:R2:W-:Y:S03]  /*c1b0*/  @P0 SYNCS.ARRIVE.TRANS64.RED.A1T0 RZ, [R0+URZ], RZ ;  /* 0x000000ff00ff09a7 */ /* 0x0005e600081004ff */
.L_x_181:
[----:B------:R-:W-:Y:S01]  /*c1c0*/  R2UR UR6, R71 ;  /* 0x00000000470672ca */ /* 0x000fe200000e0000 */
[----:B------:R-:W-:Y:S01]  /*c1d0*/  UIADD3 UR47, UPT, UPT, UR47, 0x8, URZ ;  /* 0x000000082f2f7890 */ /* 0x000fe2000fffe0ff */
[----:B------:R-:W-:Y:S02]  /*c1e0*/  R2UR UR5, R54 ;  /* 0x00000000360572ca */ /* 0x000fe400000e0000 */
[----:B------:R-:W-:Y:S02]  /*c1f0*/  R2UR UR4, R55 ;  /* 0x00000000370472ca */ /* 0x000fe400000e0000 */
[----:B------:R-:W-:Y:S02]  /*c200*/  R2UR UR60, R70 ;  /* 0x00000000463c72ca */ /* 0x000fe400000e0000 */
[----:B------:R-:W-:Y:S02]  /*c210*/  ISETP.NE.AND P0, PT, R59, 0x2, PT ;  /* 0x000000023b00780c */ /* 0x000fe40003f05270 */
[----:B------:R-:W-:Y:S02]  /*c220*/  ISETP.NE.AND P1, PT, R22, 0x4, PT ;  /* 0x000000041600780c */ /* 0x000fe40003f25270 */
[----:B------:R-:W-:Y:S01]  /*c230*/  SEL R2, RZ, 0x1, P0 ;  /* 0x00000001ff027807 */ /* 0x000fe20000000000 */
[----:B------:R-:W-:Y:S01]  /*c240*/  UISETP.NE.AND UP0, UPT, UR6, URZ, UPT ;  /* 0x000000ff0600728c */ /* 0x000fe2000bf05270 */
[----:B--2---:R-:W-:Y:S01]  /*c250*/  SEL R0, RZ, 0x1, P1 ;  /* 0x00000001ff007807 */ /* 0x004fe20000800000 */
[----:B------:R-:W-:Y:S01]  /*c260*/  UIADD3 UR20, UPT, UPT, UR36, UR5, URZ ;  /* 0x0000000524147290 */ /* 0x000fe2000fffe0ff */
[----:B------:R-:W-:Y:S01]  /*c270*/  LOP3.LUT R61, R61, R2, RZ, 0x3c, !PT ;  /* 0x000000023d3d7212 */ /* 0x000fe200078e3cff */
[----:B------:R-:W-:Y:S01]  /*c280*/  UIADD3 UR16, UPT, UPT, UR37, UR4, URZ ;  /* 0x0000000425107290 */ /* 0x000fe2000fffe0ff */
[----:B------:R-:W-:Y:S02]  /*c290*/  LOP3.LUT R62, R62, R0, RZ, 0x3c, !PT ;  /* 0x000000003e3e7212 */ /* 0x000fe400078e3cff */
[----:B------:R-:W-:Y:S02]  /*c2a0*/  SEL R59, R59, RZ, P0 ;  /* 0x000000ff3b3b7207 */ /* 0x000fe40000000000 */
[----:B------:R-:W-:Y:S01]  /*c2b0*/  SEL R22, R22, RZ, P1 ;  /* 0x000000ff16167207 */ /* 0x000fe20000800000 */
[----:B------:R-:W-:Y:S06]  /*c2c0*/  BRA.U UP0, `(.L_x_182) ;  /* 0xffffffa500347547 */ /* 0x000fec000b83ffff */
[----:B------:R-:W-:-:S13]  /*c2d0*/  R2UR UR4, R56 ;  /* 0x00000000380472ca */ /* 0x000fda00000e0000 */
[----:B------:R-:W-:-:S09]  /*c2e0*/  UISETP.NE.AND UP0, UPT, UR4, URZ, UPT ;  /* 0x000000ff0400728c */ /* 0x000fd2000bf05270 */
[----:B------:R-:W-:Y:S05]  /*c2f0*/  BRA.U !UP0, `(.L_x_183) ;  /* 0x0000000108487547 */ /* 0x000fea000b800000 */
[----:B------:R-:W2:Y:S02]  /*c300*/  LDCU.64 UR4, c[0x0][0x890] ;  /* 0x00011200ff0477ac */ /* 0x000ea40008000a00 */
[----:B--2---:R-:W-:-:S04]  /*c310*/  UISETP.NE.U32.AND UP0, UPT, UR4, URZ, UPT ;  /* 0x000000ff0400728c */ /* 0x004fc8000bf05070 */
[----:B------:R-:W-:-:S09]  /*c320*/  UISETP.NE.AND.EX UP0, UPT, UR5, URZ, UPT, UP0 ;  /* 0x000000ff0500728c */ /* 0x000fd2000bf05300 */
[----:B------:R-:W-:Y:S05]  /*c330*/  BRA.U UP0, `(.L_x_184) ;  /* 0x00000001000c7547 */ /* 0x000fea000b800000 */
[----:B------:R-:W-:-:S13]  /*c340*/  FSETP.NEU.AND P0, PT, R27, RZ, PT ;  /* 0x000000ff1b00720b */ /* 0x000fda0003f0d000 */
[----:B------:R-:W-:Y:S05]  /*c350*/  @!P0 EXIT ;  /* 0x000000000000894d */ /* 0x000fea0003800000 */
[----:B------:R-:W-:Y:S05]  /*c360*/  BRA `(.L_x_183) ;  /* 0x00000000002c7947 */ /* 0x000fea0003800000 */
.L_x_184:
[----:B------:R-:W-:Y:S01]  /*c370*/  ISETP.NE.AND P0, PT, R58, RZ, PT ;  /* 0x000000ff3a00720c */ /* 0x000fe20003f05270 */
[----:B------:R-:W-:-:S12]  /*c380*/  BSSY.RECONVERGENT B0, `(.L_x_183) ;  /* 0x0000009000007945 */ /* 0x000fd80003800200 */
[----:B------:R-:W-:Y:S05]  /*c390*/  @P0 BRA `(.L_x_185) ;  /* 0x0000000000140947 */ /* 0x000fea0003800000 */
[----:B------:R-:W2:Y:S02]  /*c3a0*/  LDCU.64 UR4, c[0x0][0x888] ;  /* 0x00011100ff0477ac */ /* 0x000ea40008000a00 */
[----:B--2---:R-:W-:-:S04]  /*c3b0*/  ISETP.NE.U32.AND P0, PT, RZ, UR4, PT ;  /* 0x00000004ff007c0c */ /* 0x004fc8000bf05070 */
[----:B------:R-:W-:-:S13]  /*c3c0*/  ISETP.NE.AND.EX P0, PT, RZ, UR5, PT, P0 ;  /* 0x00000005ff007c0c */ /* 0x000fda000bf05300 */
[----:B------:R-:W-:Y:S05]  /*c3d0*/  @!P0 EXIT ;  /* 0x000000000000894d */ /* 0x000fea0003800000 */
[----:B------:R-:W-:Y:S05]  /*c3e0*/  BRA `(.L_x_186) ;  /* 0x0000000000087947 */ /* 0x000fea0003800000 */
.L_x_185:
[----:B------:R-:W-:-:S13]  /*c3f0*/  FSETP.NEU.AND P0, PT, R27, RZ, PT ;  /* 0x000000ff1b00720b */ /* 0x000fda0003f0d000 */
[----:B------:R-:W-:Y:S05]  /*c400*/  @!P0 EXIT ;  /* 0x000000000000894d */ /* 0x000fea0003800000 */
.L_x_186:
[----:B------:R-:W-:Y:S05]  /*c410*/  BSYNC.RECONVERGENT B0 ;  /* 0x0000000000007941 */ /* 0x000fea0003800200 */
.L_x_183:
[----:B------:R-:W-:Y:S01]  /*c420*/  ULEA UR4, UR46, UR43, 0x3 ;  /* 0x0000002b2e047291 */ /* 0x000fe2000f8e18ff */
[----:B------:R-:W-:-:S04]  /*c430*/  DEPBAR.LE SB0, 0x0 ;  /* 0x000080000000791a */ /* 0x000fc80000000000 */
[----:B------:R-:W-:-:S04]  /*c440*/  UIADD3 UR4, UPT, UPT, UR4, 0x40, URZ ;  /* 0x0000004004047890 */ /* 0x000fc8000fffe0ff */
[----:B------:R-:W-:-:S09]  /*c450*/  UPRMT UR4, UR61, 0x654, UR4 ;  /* 0x000006543d047896 */ /* 0x000fd20008000004 */
[----:B------:R-:W-:Y:S01]  /*c460*/  SYNCS.ARRIVE.TRANS64.RED.A1T0 RZ, [UR4], RZ ;  /* 0x000000ffffff79a7 */ /* 0x000fe20008100404 */
[----:B------:R-:W-:Y:S05]  /*c470*/  EXIT ;  /* 0x000000000000794d */ /* 0x000fea0003800000 */
.L_x_24:
[----:B--2---:R2:W3:Y:S02]  /*c480*/  SYNCS.PHASECHK.TRANS64.TRYWAIT P0, [R0+URZ+0xe0], R2 ;  /* 0x0000e002000075a7 */ /* 0x0044e400080011ff */
[----:B---3--:R-:W-:Y:S05]  /*c490*/  @!P0 NANOSLEEP.SYNCS 0x989680 ;  /* 0x009896800000895d */ /* 0x008fea0003900000 */
[----:B------:R-:W3:Y:S02]  /*c4a0*/  @!P0 SYNCS.PHASECHK.TRANS64 P0, [R0+URZ+0xe0], R2 ;  /* 0x0000e002000085a7 */ /* 0x000ee400080010ff */
[----:B---3--:R-:W-:Y:S05]  /*c4b0*/  @!P0 BRA `(.L_x_24) ;  /* 0xfffffffc00f08947 */ /* 0x008fea000383ffff */
[----:B------:R-:W-:Y:S05]  /*c4c0*/  BRA `(.L_x_187) ;  /* 0xffffff5400687947 */ /* 0x000fea000383ffff */
.L_x_27:
[----:B-1----:R-:W-:-:S07]  /*c4d0*/  MOV R0, UR7 ;  /* 0x0000000700007c02 */ /* 0x002fce0008000f00 */
.L_x_188:
[----:B-1----:R1:W2:Y:S02]  /*c4e0*/  SYNCS.PHASECHK.TRANS64.TRYWAIT P0, [R0+URZ+0x10], R3 ;  /* 0x00001003000075a7 */ /* 0x0022a400080011ff */
[----:B--2---:R-:W-:Y:S05]  /*c4f0*/  @!P0 NANOSLEEP.SYNCS 0x989680 ;  /* 0x009896800000895d */ /* 0x004fea0003900000 */
[----:B------:R-:W2:Y:S02]  /*c500*/  @!P0 SYNCS.PHASECHK.TRANS64 P0, [R0+URZ+0x10], R3 ;  /* 0x00001003000085a7 */ /* 0x000ea400080010ff */
[----:B--2---:R-:W-:Y:S05]  /*c510*/  @!P0 BRA `(.L_x_188) ;  /* 0xfffffffc00f08947 */ /* 0x004fea000383ffff */
[----:B------:R-:W-:Y:S05]  /*c520*/  BRA `(.L_x_26) ;  /* 0xffffff5400c07947 */ /* 0x000fea000383ffff */
.L_x_36:
[----:B-1----:R-:W-:-:S07]  /*c530*/  MOV R0, UR7 ;  /* 0x0000000700007c02 */ /* 0x002fce0008000f00 */
.L_x_189:
[----:B-1----:R1:W2:Y:S02]  /*c540*/  SYNCS.PHASECHK.TRANS64.TRYWAIT P0, [R0+URZ+0x10], R3 ;  /* 0x00001003000075a7 */ /* 0x0022a400080011ff */
[----:B--2---:R-:W-:Y:S05]  /*c550*/  @!P0 NANOSLEEP.SYNCS 0x989680 ;  /* 0x009896800000895d */ /* 0x004fea0003900000 */
[----:B------:R-:W2:Y:S02]  /*c560*/  @!P0 SYNCS.PHASECHK.TRANS64 P0, [R0+URZ+0x10], R3 ;  /* 0x00001003000085a7 */ /* 0x000ea400080010ff */
[----:B--2---:R-:W-:Y:S05]  /*c570*/  @!P0 BRA `(.L_x_189) ;  /* 0xfffffffc00f08947 */ /* 0x004fea000383ffff */
[----:B------:R-:W-:Y:S05]  /*c580*/  BRA `(.L_x_35) ;  /* 0xffffff5c001c7947 */ /* 0x000fea000383ffff */
.L_x_43:
[----:B-1----:R1:W4:Y:S02]  /*c590*/  SYNCS.PHASECHK.TRANS64.TRYWAIT P0, [R3+URZ+0x70], R0 ;  /* 0x00007000030075a7 */ /* 0x00232400080011ff */
[----:B----4-:R-:W-:Y:S05]  /*c5a0*/  @!P0 NANOSLEEP.SYNCS 0x989680 ;  /* 0x009896800000895d */ /* 0x010fea0003900000 */
[----:B------:R-:W4:Y:S02]  /*c5b0*/  @!P0 SYNCS.PHASECHK.TRANS64 P0, [R3+URZ+0x70], R0 ;  /* 0x00007000030085a7 */ /* 0x000f2400080010ff */
[----:B----4-:R-:W-:Y:S05]  /*c5c0*/  @!P0 BRA `(.L_x_43) ;  /* 0xfffffffc00f08947 */ /* 0x010fea000383ffff */
[----:B------:R-:W-:Y:S05]  /*c5d0*/  BRA `(.L_x_190) ;  /* 0xffffff6000587947 */ /* 0x000fea000383ffff */
.L_x_47:
[----:B------:R-:W-:-:S07]  /*c5e0*/  MOV R0, UR4 ;  /* 0x0000000400007c02 */ /* 0x000fce0008000f00 */
.L_x_191:
[----:B-1----:R1:W2:Y:S02]  /*c5f0*/  SYNCS.PHASECHK.TRANS64.TRYWAIT P0, [R0+URZ], R2 ;  /* 0x00000002000075a7 */ /* 0x0022a400080011ff */
[----:B--2---:R-:W-:Y:S05]  /*c600*/  @!P0 NANOSLEEP.SYNCS 0x989680 ;  /* 0x009896800000895d */ /* 0x004fea0003900000 */
[----:B------:R-:W2:Y:S02]  /*c610*/  @!P0 SYNCS.PHASECHK.TRANS64 P0, [R0+URZ], R2 ;  /* 0x00000002000085a7 */ /* 0x000ea400080010ff */
[----:B--2---:R-:W-:Y:S05]  /*c620*/  @!P0 BRA `(.L_x_191) ;  /* 0xfffffffc00f08947 */ /* 0x004fea000383ffff */
[----:B------:R-:W-:Y:S05]  /*c630*/  BRA `(.L_x_192) ;  /* 0xffffff6800047947 */ /* 0x000fea000383ffff */
.L_x_50:
[----:B-1----:R1:W2:Y:S02]  /*c640*/  SYNCS.PHASECHK.TRANS64.TRYWAIT P0, [R0+URZ+0xd0], R8 ;  /* 0x0000d008000075a7 */ /* 0x0022a400080011ff */
[----:B--2---:R-:W-:Y:S05]  /*c650*/  @!P0 NANOSLEEP.SYNCS 0x989680 ;  /* 0x009896800000895d */ /* 0x004fea0003900000 */
[----:B------:R-:W2:Y:S02]  /*c660*/  @!P0 SYNCS.PHASECHK.TRANS64 P0, [R0+URZ+0xd0], R8 ;  /* 0x0000d008000085a7 */ /* 0x000ea400080010ff */
[----:B--2---:R-:W-:Y:S05]  /*c670*/  @!P0 BRA `(.L_x_50) ;  /* 0xfffffffc00f08947 */ /* 0x004fea000383ffff */
[----:B------:R-:W-:Y:S05]  /*c680*/  BRA `(.L_x_193) ;  /* 0xffffff6800647947 */ /* 0x000fea000383ffff */
.L_x_51:
[----:B------:R-:W-:-:S07]  /*c690*/  MOV R0, UR4 ;  /* 0x0000000400007c02 */ /* 0x000fce0008000f00 */
.L_x_194:
[----:B-1----:R1:W2:Y:S02]  /*c6a0*/  SYNCS.PHASECHK.TRANS64.TRYWAIT P0, [R0+URZ+0x80], R9 ;  /* 0x00008009000075a7 */ /* 0x0022a400080011ff */
[----:B--2---:R-:W-:Y:S05]  /*c6b0*/  @!P0 NANOSLEEP.SYNCS 0x989680 ;  /* 0x009896800000895d */ /* 0x004fea0003900000 */
[----:B------:R-:W2:Y:S02]  /*c6c0*/  @!P0 SYNCS.PHASECHK.TRANS64 P0, [R0+URZ+0x80], R9 ;  /* 0x00008009000085a7 */ /* 0x000ea400080010ff */
[----:B--2---:R-:W-:Y:S05]  /*c6d0*/  @!P0 BRA `(.L_x_194) ;  /* 0xfffffffc00f08947 */ /* 0x004fea000383ffff */
[----:B------:R-:W-:Y:S05]  /*c6e0*/  BRA `(.L_x_195) ;  /* 0xffffff6800747947 */ /* 0x000fea000383ffff */
.L_x_52:
[----:B-1----:R1:W2:Y:S02]  /*c6f0*/  SYNCS.PHASECHK.TRANS64.TRYWAIT P1, [R0+URZ+0x70], R8 ;  /* 0x00007008000075a7 */ /* 0x0022a400080211ff */
[----:B--2---:R-:W-:Y:S05]  /*c700*/  @!P1 NANOSLEEP.SYNCS 0x989680 ;  /* 0x009896800000995d */ /* 0x004fea0003900000 */
[----:B------:R-:W2:Y:S02]  /*c710*/  @!P1 SYNCS.PHASECHK.TRANS64 P1, [R0+URZ+0x70], R8 ;  /* 0x00007008000095a7 */ /* 0x000ea400080210ff */
[----:B--2---:R-:W-:Y:S05]  /*c720*/  @!P1 BRA `(.L_x_52) ;  /* 0xfffffffc00f09947 */ /* 0x004fea000383ffff */
[----:B------:R-:W-:Y:S05]  /*c730*/  BRA `(.L_x_196) ;  /* 0xffffff6800a47947 */ /* 0x000fea000383ffff */
.L_x_55:
[----:B------:R-:W-:-:S07]  /*c740*/  MOV R0, UR4 ;  /* 0x0000000400007c02 */ /* 0x000fce0008000f00 */
.L_x_197:
[----:B-1----:R1:W2:Y:S02]  /*c750*/  SYNCS.PHASECHK.TRANS64.TRYWAIT P0, [R0+URZ+0x80], R2 ;  /* 0x00008002000075a7 */ /* 0x0022a400080011ff */
[----:B--2---:R-:W-:Y:S05]  /*c760*/  @!P0 NANOSLEEP.SYNCS 0x989680 ;  /* 0x009896800000895d */ /* 0x004fea0003900000 */
[----:B------:R-:W2:Y:S02]  /*c770*/  @!P0 SYNCS.PHASECHK.TRANS64 P0, [R0+URZ+0x80], R2 ;  /* 0x00008002000085a7 */ /* 0x000ea400080010ff */
[----:B--2---:R-:W-:Y:S05]  /*c780*/  @!P0 BRA `(.L_x_197) ;  /* 0xfffffffc00f08947 */ /* 0x004fea000383ffff */
[----:B------:R-:W-:Y:S05]  /*c790*/  BRA `(.L_x_54) ;  /* 0xffffff6800f87947 */ /* 0x000fea000383ffff */
.L_x_64:
[----:B-1----:R-:W-:-:S04]  /*c7a0*/  MOV R7, UR5 ;  /* 0x0000000500077c02 */ /* 0x002fc80008000f00 */
[----:B------:R1:W2:Y:S03]  /*c7b0*/  SYNCS.PHASECHK.TRANS64.TRYWAIT P0, [R7+URZ+0x8], R8 ;  /* 0x00000808070075a7 */ /* 0x0002a600080011ff */
[----:B--2---:R-:W-:Y:S05]  /*c7c0*/  @!P0 NANOSLEEP.SYNCS 0x989680 ;  /* 0x009896800000895d */ /* 0x004fea0003900000 */
[----:B------:R-:W2:Y:S02]  /*c7d0*/  @!P0 SYNCS.PHASECHK.TRANS64 P0, [R7+URZ+0x8], R8 ;  /* 0x00000808070085a7 */ /* 0x000ea400080010ff */
[----:B--2---:R-:W-:Y:S05]  /*c7e0*/  @!P0 BRA `(.L_x_64) ;  /* 0xfffffffc00ec8947 */ /* 0x004fea000383ffff */
[----:B------:R-:W-:Y:S05]  /*c7f0*/  BRA `(.L_x_63) ;  /* 0xffffff6c00b47947 */ /* 0x000fea000383ffff */
.L_x_66:
[----:B------:R-:W-:Y:S01]  /*c800*/  BSSY B0, `(.L_x_198) ;  /* 0x0000006000007945 */ /* 0x000fe20003800000 */
[----:B------:R-:W-:-:S07]  /*c810*/  MOV R15, 0xffffffff ;  /* 0xffffffff000f7802 */ /* 0x000fce0000000f00 */
[----:B-1---5:R-:W-:Y:S05]  /*c820*/  WARPSYNC.COLLECTIVE R15, `(.L_x_199) ;  /* 0x000000000f0c7348 */ /* 0x022fea0003c00000 */
[----:B------:R-:W-:Y:S02]  /*c830*/  ELECT P6, UR79, PT ;  /* 0x00000000004f782f */ /* 0x000fe400038c0000 */
[----:B------:R-:W-:Y:S01]  /*c840*/  MOV R14, UR79 ;  /* 0x0000004f000e7c02 */ /* 0x000fe20008000f00 */
[----:B-1---5:R-:W-:Y:S10]  /*c850*/  ENDCOLLECTIVE ;  /* 0x000000000000791b */ /* 0x022ff40003800000 */
.L_x_199:
[----:B------:R-:W-:Y:S05]  /*c860*/  BSYNC B0 ;  /* 0x0000000000007941 */ /* 0x000fea0003800000 */
.L_x_198:
[----:B------:R-:W-:Y:S01]  /*c870*/  PLOP3.LUT P0, PT, P6, PT, PT, 0x80, 0x8 ;  /* 0x000000000008781c */ /* 0x000fe2000370f070 */
[----:B------:R-:W-:-:S12]  /*c880*/  BRA `(.L_x_200) ;  /* 0xffffff6c00e47947 */ /* 0x000fd8000383ffff */
.L_x_68:
[----:B-1----:R-:W-:-:S04]  /*c890*/  MOV R5, UR5 ;  /* 0x0000000500057c02 */ /* 0x002fc80008000f00 */
[----:B------:R1:W2:Y:S03]  /*c8a0*/  SYNCS.PHASECHK.TRANS64.TRYWAIT P0, [R5+URZ+0x8], R6 ;  /* 0x00000806050075a7 */ /* 0x0002a600080011ff */
[----:B--2---:R-:W-:Y:S05]  /*c8b0*/  @!P0 NANOSLEEP.SYNCS 0x989680 ;  /* 0x009896800000895d */ /* 0x004fea0003900000 */
[----:B------:R-:W2:Y:S02]  /*c8c0*/  @!P0 SYNCS.PHASECHK.TRANS64 P0, [R5+URZ+0x8], R6 ;  /* 0x00000806050085a7 */ /* 0x000ea400080010ff */
[----:B--2---:R-:W-:Y:S05]  /*c8d0*/  @!P0 BRA `(.L_x_68) ;  /* 0xfffffffc00ec8947 */ /* 0x004fea000383ffff */
[----:B------:R-:W-:Y:S05]  /*c8e0*/  BRA `(.L_x_67) ;  /* 0xffffff6c00e87947 */ /* 0x000fea000383ffff */
.L_x_69:
[----:B-1----:R1:W2:Y:S02]  /*c8f0*/  SYNCS.PHASECHK.TRANS64.TRYWAIT P0, [R3+URZ+0x70], R4 ;  /* 0x00007004030075a7 */ /* 0x0022a400080011ff */
[----:B--2---:R-:W-:Y:S05]  /*c900*/  @!P0 NANOSLEEP.SYNCS 0x989680 ;  /* 0x009896800000895d */ /* 0x004fea0003900000 */
[----:B------:R-:W2:Y:S02]  /*c910*/  @!P0 SYNCS.PHASECHK.TRANS64 P0, [R3+URZ+0x70], R4 ;  /* 0x00007004030085a7 */ /* 0x000ea400080010ff */
[----:B--2---:R-:W-:Y:S05]  /*c920*/  @!P0 BRA `(.L_x_69) ;  /* 0xfffffffc00f08947 */ /* 0x004fea000383ffff */
[----:B------:R-:W-:Y:S05]  /*c930*/  BRA `(.L_x_201) ;  /* 0xffffff7000f87947 */ /* 0x000fea000383ffff */
.L_x_71:
[----:B------:R-:W-:-:S13]  /*c940*/  R2UR UR4, R4 ;  /* 0x00000000040472ca */ /* 0x000fda00000e0000 */
[----:B------:R-:W-:-:S07]  /*c950*/  MOV R3, UR4 ;  /* 0x0000000400037c02 */ /* 0x000fce0008000f00 */
.L_x_202:
[----:B-1----:R1:W2:Y:S02]  /*c960*/  SYNCS.PHASECHK.TRANS64.TRYWAIT P0, [R3+URZ+0xb0], R5 ;  /* 0x0000b005030075a7 */ /* 0x0022a400080011ff */
[----:B--2---:R-:W-:Y:S05]  /*c970*/  @!P0 NANOSLEEP.SYNCS 0x989680 ;  /* 0x009896800000895d */ /* 0x004fea0003900000 */
[----:B------:R-:W2:Y:S02]  /*c980*/  @!P0 SYNCS.PHASECHK.TRANS64 P0, [R3+URZ+0xb0], R5 ;  /* 0x0000b005030085a7 */ /* 0x000ea400080010ff */
[----:B--2---:R-:W-:Y:S05]  /*c990*/  @!P0 BRA `(.L_x_202) ;  /* 0xfffffffc00f08947 */ /* 0x004fea000383ffff */
[----:B------:R-:W-:Y:S05]  /*c9a0*/  BRA `(.L_x_203) ;  /* 0xffffff74004c7947 */ /* 0x000fea000383ffff */
.L_x_74:
[----:B------:R-:W-:Y:S07]  /*c9b0*/  MOV R3, UR5 ;  /* 0x0000000500037c02 */ /* 0x000fee0008000f00 */
.L_x_204:
[----:B-1----:R1:W2:Y:S02]  /*c9c0*/  SYNCS.PHASECHK.TRANS64.TRYWAIT P0, [R3+URZ], R5 ;  /* 0x00000005030075a7 */ /* 0x0022a400080011ff */
[----:B--2---:R-:W-:Y:S05]  /*c9d0*/  @!P0 NANOSLEEP.SYNCS 0x989680 ;  /* 0x009896800000895d */ /* 0x004fea0003900000 */
[----:B------:R-:W2:Y:S02]  /*c9e0*/  @!P0 SYNCS.PHASECHK.TRANS64 P0, [R3+URZ], R5 ;  /* 0x00000005030085a7 */ /* 0x000ea400080010ff */
[----:B--2---:R-:W-:Y:S05]  /*c9f0*/  @!P0 BRA `(.L_x_204) ;  /* 0xfffffffc00f08947 */ /* 0x004fea000383ffff */
[----:B------:R-:W-:Y:S05]  /*ca00*/  BRA `(.L_x_73) ;  /* 0xffffff7400647947 */ /* 0x000fea000383ffff */
.L_x_78:
[----:B-1----:R-:W-:-:S07]  /*ca10*/  MOV R2, UR4 ;  /* 0x0000000400027c02 */ /* 0x002fce0008000f00 */
.L_x_205:
[----:B-1----:R1:W2:Y:S02]  /*ca20*/  SYNCS.PHASECHK.TRANS64.TRYWAIT P0, [R2+URZ], R3 ;  /* 0x00000003020075a7 */ /* 0x0022a400080011ff */
[----:B--2---:R-:W-:Y:S05]  /*ca30*/  @!P0 NANOSLEEP.SYNCS 0x989680 ;  /* 0x009896800000895d */ /* 0x004fea0003900000 */
[----:B------:R-:W2:Y:S02]  /*ca40*/  @!P0 SYNCS.PHASECHK.TRANS64 P0, [R2+URZ], R3 ;  /* 0x00000003020085a7 */ /* 0x000ea400080010ff */
[----:B--2---:R-:W-:Y:S05]  /*ca50*/  @!P0 BRA `(.L_x_205) ;  /* 0xfffffffc00f08947 */ /* 0x004fea000383ffff */
[----:B------:R-:W-:Y:S05]  /*ca60*/  BRA `(.L_x_206) ;  /* 0xffffff7c007c7947 */ /* 0x000fea000383ffff */
.L_x_79:
[----:B------:R-:W-:-:S07]  /*ca70*/  MOV R2, UR5 ;  /* 0x0000000500027c02 */ /* 0x000fce0008000f00 */
.L_x_207:
[----:B-1----:R1:W2:Y:S02]  /*ca80*/  SYNCS.PHASECHK.TRANS64.TRYWAIT P0, [R2+URZ], R4 ;  /* 0x00000004020075a7 */ /* 0x0022a400080011ff */
[----:B--2---:R-:W-:Y:S05]  /*ca90*/  @!P0 NANOSLEEP.SYNCS 0x989680 ;  /* 0x009896800000895d */ /* 0x004fea0003900000 */
[----:B------:R-:W2:Y:S02]  /*caa0*/  @!P0 SYNCS.PHASECHK.TRANS64 P0, [R2+URZ], R4 ;  /* 0x00000004020085a7 */ /* 0x000ea400080010ff */
[----:B--2---:R-:W-:Y:S05]  /*cab0*/  @!P0 BRA `(.L_x_207) ;  /* 0xfffffffc00f08947 */ /* 0x004fea000383ffff */
[----:B------:R-:W-:Y:S05]  /*cac0*/  BRA `(.L_x_208) ;  /* 0xffffff7c008c7947 */ /* 0x000fea000383ffff */
.L_x_80:
[----:B------:R-:W-:-:S07]  /*cad0*/  MOV R2, UR5 ;  /* 0x0000000500027c02 */ /* 0x000fce0008000f00 */
.L_x_209:
[----:B-1----:R1:W2:Y:S02]  /*cae0*/  SYNCS.PHASECHK.TRANS64.TRYWAIT P0, [R2+URZ], R4 ;  /* 0x00000004020075a7 */ /* 0x0022a400080011ff */
[----:B--2---:R-:W-:Y:S05]  /*caf0*/  @!P0 NANOSLEEP.SYNCS 0x989680 ;  /* 0x009896800000895d */ /* 0x004fea0003900000 */
[----:B------:R-:W2:Y:S02]  /*cb00*/  @!P0 SYNCS.PHASECHK.TRANS64 P0, [R2+URZ], R4 ;  /* 0x00000004020085a7 */ /* 0x000ea400080010ff */
[----:B--2---:R-:W-:Y:S05]  /*cb10*/  @!P0 BRA `(.L_x_209) ;  /* 0xfffffffc00f08947 */ /* 0x004fea000383ffff */
[----:B------:R-:W-:Y:S05]  /*cb20*/  BRA `(.L_x_210) ;  /* 0xffffff7c00987947 */ /* 0x000fea000383ffff */
.L_x_83:
[----:B------:R-:W-:-:S07]  /*cb30*/  MOV R2, UR62 ;  /* 0x0000003e00027c02 */ /* 0x000fce0008000f00 */
.L_x_211:
[----:B-1----:R1:W2:Y:S02]  /*cb40*/  SYNCS.PHASECHK.TRANS64.TRYWAIT P1, [R2+URZ+0xf0], R3 ;  /* 0x0000f003020075a7 */ /* 0x0022a400080211ff */
[----:B--2---:R-:W-:Y:S05]  /*cb50*/  @!P1 NANOSLEEP.SYNCS 0x989680 ;  /* 0x009896800000995d */ /* 0x004fea0003900000 */
[----:B------:R-:W2:Y:S02]  /*cb60*/  @!P1 SYNCS.PHASECHK.TRANS64 P1, [R2+URZ+0xf0], R3 ;  /* 0x0000f003020095a7 */ /* 0x000ea400080210ff */
[----:B--2---:R-:W-:Y:S05]  /*cb70*/  @!P1 BRA `(.L_x_211) ;  /* 0xfffffffc00f09947 */ /* 0x004fea000383ffff */
[----:B------:R-:W-:Y:S05]  /*cb80*/  BRA `(.L_x_212) ;  /* 0xffffff7c00e87947 */ /* 0x000fea000383ffff */
.L_x_88:
[----:B--2---:R2:W3:Y:S02]  /*cb90*/  SYNCS.PHASECHK.TRANS64.TRYWAIT P0, [R12+URZ+0x70], R0 ;  /* 0x000070000c0075a7 */ /* 0x0044e400080011ff */
[----:B---3--:R-:W-:Y:S05]  /*cba0*/  @!P0 NANOSLEEP.SYNCS 0x989680 ;  /* 0x009896800000895d */ /* 0x008fea0003900000 */
[----:B------:R-:W3:Y:S02]  /*cbb0*/  @!P0 SYNCS.PHASECHK.TRANS64 P0, [R12+URZ+0x70], R0 ;  /* 0x000070000c0085a7 */ /* 0x000ee400080010ff */
[----:B---3--:R-:W-:Y:S05]  /*cbc0*/  @!P0 BRA `(.L_x_88) ;  /* 0xfffffffc00f08947 */ /* 0x008fea000383ffff */
[----:B------:R-:W-:Y:S05]  /*cbd0*/  BRA `(.L_x_213) ;  /* 0xffffff8400107947 */ /* 0x000fea000383ffff */
.L_x_91:
[----:B-1----:R-:W-:Y:S07]  /*cbe0*/  MOV R0, UR21 ;  /* 0x0000001500007c02 */ /* 0x002fee0008000f00 */
.L_x_214:
[----:B-1----:R1:W2:Y:S02]  /*cbf0*/  SYNCS.PHASECHK.TRANS64.TRYWAIT P2, [R0+URZ+0x68], R6 ;  /* 0x00006806000075a7 */ /* 0x0022a400080411ff */
[----:B--2---:R-:W-:Y:S05]  /*cc00*/  @!P2 NANOSLEEP.SYNCS 0x989680 ;  /* 0x009896800000a95d */ /* 0x004fea0003900000 */
[----:B------:R-:W2:Y:S02]  /*cc10*/  @!P2 SYNCS.PHASECHK.TRANS64 P2, [R0+URZ+0x68], R6 ;  /* 0x000068060000a5a7 */ /* 0x000ea400080410ff */
[----:B--2---:R-:W-:Y:S05]  /*cc20*/  @!P2 BRA `(.L_x_214) ;  /* 0xfffffffc00f0a947 */ /* 0x004fea000383ffff */
[----:B------:R-:W-:Y:S05]  /*cc30*/  BRA `(.L_x_90) ;  /* 0xffffff88007c7947 */ /* 0x000fea000383ffff */
.L_x_94:
[----:B------:R-:W-:Y:S07]  /*cc40*/  MOV R0, UR21 ;  /* 0x0000001500007c02 */ /* 0x000fee0008000f00 */
.L_x_215:
[----:B-1----:R1:W2:Y:S02]  /*cc50*/  SYNCS.PHASECHK.TRANS64.TRYWAIT P0, [R0+URZ+0x40], R10 ;  /* 0x0000400a000075a7 */ /* 0x0022a400080011ff */
[----:B--2---:R-:W-:Y:S05]  /*cc60*/  @!P0 NANOSLEEP.SYNCS 0x989680 ;  /* 0x009896800000895d */ /* 0x004fea0003900000 */
[----:B------:R-:W2:Y:S02]  /*cc70*/  @!P0 SYNCS.PHASECHK.TRANS64 P0, [R0+URZ+0x40], R10 ;  /* 0x0000400a000085a7 */ /* 0x000ea400080010ff */
[----:B--2---:R-:W-:Y:S05]  /*cc80*/  @!P0 BRA `(.L_x_215) ;  /* 0xfffffffc00f08947 */ /* 0x004fea000383ffff */
[----:B------:R-:W-:Y:S05]  /*cc90*/  BRA `(.L_x_216) ;  /* 0xffffff8800d87947 */ /* 0x000fea000383ffff */
.L_x_95:
[----:B------:R-:W-:Y:S07]  /*cca0*/  MOV R0, UR21 ;  /* 0x0000001500007c02 */ /* 0x000fee0008000f00 */
.L_x_217:
[----:B-1----:R1:W2:Y:S02]  /*ccb0*/  SYNCS.PHASECHK.TRANS64.TRYWAIT P0, [R0+URZ+0x48], R10 ;  /* 0x0000480a000075a7 */ /* 0x0022a400080011ff */
[----:B--2---:R-:W-:Y:S05]  /*ccc0*/  @!P0 NANOSLEEP.SYNCS 0x989680 ;  /* 0x009896800000895d */ /* 0x004fea0003900000 */
[----:B------:R-:W2:Y:S02]  /*ccd0*/  @!P0 SYNCS.PHASECHK.TRANS64 P0, [R0+URZ+0x48], R10 ;  /* 0x0000480a000085a7 */ /* 0x000ea400080010ff */
[----:B--2---:R-:W-:Y:S05]  /*cce0*/  @!P0 BRA `(.L_x_217) ;  /* 0xfffffffc00f08947 */ /* 0x004fea000383ffff */
[----:B------:R-:W-:Y:S05]  /*ccf0*/  BRA `(.L_x_218) ;  /* 0xffffff8c00147947 */ /* 0x000fea000383ffff */
.L_x_96:
[----:B------:R-:W-:Y:S07]  /*cd00*/  MOV R0, UR21 ;  /* 0x0000001500007c02 */ /* 0x000fee0008000f00 */
.L_x_219:
[----:B-1----:R1:W2:Y:S02]  /*cd10*/  SYNCS.PHASECHK.TRANS64.TRYWAIT P0, [R0+URZ+0x50], R10 ;  /* 0x0000500a000075a7 */ /* 0x0022a400080011ff */
[----:B--2---:R-:W-:Y:S05]  /*cd20*/  @!P0 NANOSLEEP.SYNCS 0x989680 ;  /* 0x009896800000895d */ /* 0x004fea0003900000 */
[----:B------:R-:W2:Y:S02]  /*cd30*/  @!P0 SYNCS.PHASECHK.TRANS64 P0, [R0+URZ+0x50], R10 ;  /* 0x0000500a000085a7 */ /* 0x000ea400080010ff */
[----:B--2---:R-:W-:Y:S05]  /*cd40*/  @!P0 BRA `(.L_x_219) ;  /* 0xfffffffc00f08947 */ /* 0x004fea000383ffff */
[----:B------:R-:W-:Y:S05]  /*cd50*/  BRA `(.L_x_220) ;  /* 0xffffff8c00587947 */ /* 0x000fea000383ffff */
.L_x_97:
[----:B------:R-:W-:Y:S07]  /*cd60*/  MOV R0, UR21 ;  /* 0x0000001500007c02 */ /* 0x000fee0008000f00 */
.L_x_221:
[----:B-1----:R1:W2:Y:S02]  /*cd70*/  SYNCS.PHASECHK.TRANS64.TRYWAIT P0, [R0+URZ+0x58], R10 ;  /* 0x0000580a000075a7 */ /* 0x0022a400080011ff */
[----:B--2---:R-:W-:Y:S05]  /*cd80*/  @!P0 NANOSLEEP.SYNCS 0x989680 ;  /* 0x009896800000895d */ /* 0x004fea0003900000 */
[----:B------:R-:W2:Y:S02]  /*cd90*/  @!P0 SYNCS.PHASECHK.TRANS64 P0, [R0+URZ+0x58], R10 ;  /* 0x0000580a000085a7 */ /* 0x000ea400080010ff */
[----:B--2---:R-:W-:Y:S05]  /*cda0*/  @!P0 BRA `(.L_x_221) ;  /* 0xfffffffc00f08947 */ /* 0x004fea000383ffff */
[----:B------:R-:W-:Y:S05]  /*cdb0*/  BRA `(.L_x_222) ;  /* 0xffffff8c009c7947 */ /* 0x000fea000383ffff */
.L_x_98:
[----:B------:R-:W-:Y:S07]  /*cdc0*/  MOV R0, UR21 ;  /* 0x0000001500007c02 */ /* 0x000fee0008000f00 */
.L_x_223:
[----:B-1----:R1:W2:Y:S02]  /*cdd0*/  SYNCS.PHASECHK.TRANS64.TRYWAIT P0, [R0+URZ+0x40], R9 ;  /* 0x00004009000075a7 */ /* 0x0022a400080011ff */
[----:B--2---:R-:W-:Y:S05]  /*cde0*/  @!P0 NANOSLEEP.SYNCS 0x989680 ;  /* 0x009896800000895d */ /* 0x004fea0003900000 */
[----:B------:R-:W2:Y:S02]  /*cdf0*/  @!P0 SYNCS.PHASECHK.TRANS64 P0, [R0+URZ+0x40], R9 ;  /* 0x00004009000085a7 */ /* 0x000ea400080010ff */
[----:B--2---:R-:W-:Y:S05]  /*ce00*/  @!P0 BRA `(.L_x_223) ;  /* 0xfffffffc00f08947 */ /* 0x004fea000383ffff */
[----:B------:R-:W-:Y:S05]  /*ce10*/  BRA `(.L_x_224) ;  /* 0xffffff8c00e47947 */ /* 0x000fea000383ffff */
.L_x_99:
[----:B------:R-:W-:Y:S07]  /*ce20*/  MOV R0, UR21 ;  /* 0x0000001500007c02 */ /* 0x000fee0008000f00 */
.L_x_225:
[----:B-1----:R1:W2:Y:S02]  /*ce30*/  SYNCS.PHASECHK.TRANS64.TRYWAIT P0, [R0+URZ+0x48], R9 ;  /* 0x00004809000075a7 */ /* 0x0022a400080011ff */
[----:B--2---:R-:W-:Y:S05]  /*ce40*/  @!P0 NANOSLEEP.SYNCS 0x989680 ;  /* 0x009896800000895d */ /* 0x004fea0003900000 */
[----:B------:R-:W2:Y:S02]  /*ce50*/  @!P0 SYNCS.PHASECHK.TRANS64 P0, [R0+URZ+0x48], R9 ;  /* 0x00004809000085a7 */ /* 0x000ea400080010ff */
[----:B--2---:R-:W-:Y:S05]  /*ce60*/  @!P0 BRA `(.L_x_225) ;  /* 0xfffffffc00f08947 */ /* 0x004fea000383ffff */
[----:B------:R-:W-:Y:S05]  /*ce70*/  BRA `(.L_x_226) ;  /* 0xffffff90002c7947 */ /* 0x000fea000383ffff */
.L_x_100:
[----:B------:R-:W-:Y:S07]  /*ce80*/  MOV R0, UR21 ;  /* 0x0000001500007c02 */ /* 0x000fee0008000f00 */
.L_x_227:
[----:B-1----:R1:W2:Y:S02]  /*ce90*/  SYNCS.PHASECHK.TRANS64.TRYWAIT P0, [R0+URZ+0x50], R9 ;  /* 0x00005009000075a7 */ /* 0x0022a400080011ff */
[----:B--2---:R-:W-:Y:S05]  /*cea0*/  @!P0 NANOSLEEP.SYNCS 0x989680 ;  /* 0x009896800000895d */ /* 0x004fea0003900000 */
[----:B------:R-:W2:Y:S02]  /*ceb0*/  @!P0 SYNCS.PHASECHK.TRANS64 P0, [R0+URZ+0x50], R9 ;  /* 0x00005009000085a7 */ /* 0x000ea400080010ff */
[----:B--2---:R-:W-:Y:S05]  /*cec0*/  @!P0 BRA `(.L_x_227) ;  /* 0xfffffffc00f08947 */ /* 0x004fea000383ffff */
[----:B------:R-:W-:Y:S05]  /*ced0*/  BRA `(.L_x_228) ;  /* 0xffffff9000747947 */ /* 0x000fea000383ffff */
.L_x_101:
[----:B------:R-:W-:Y:S07]  /*cee0*/  MOV R0, UR21 ;  /* 0x0000001500007c02 */ /* 0x000fee0008000f00 */
.L_x_229:
[----:B-1----:R1:W2:Y:S02]  /*cef0*/  SYNCS.PHASECHK.TRANS64.TRYWAIT P0, [R0+URZ+0x58], R9 ;  /* 0x00005809000075a7 */ /* 0x0022a400080011ff */
[----:B--2---:R-:W-:Y:S05]  /*cf00*/  @!P0 NANOSLEEP.SYNCS 0x989680 ;  /* 0x009896800000895d */ /* 0x004fea0003900000 */
[----:B------:R-:W2:Y:S02]  /*cf10*/  @!P0 SYNCS.PHASECHK.TRANS64 P0, [R0+URZ+0x58], R9 ;  /* 0x00005809000085a7 */ /* 0x000ea400080010ff */
[----:B--2---:R-:W-:Y:S05]  /*cf20*/  @!P0 BRA `(.L_x_229) ;  /* 0xfffffffc00f08947 */ /* 0x004fea000383ffff */
[----:B------:R-:W-:Y:S05]  /*cf30*/  BRA `(.L_x_230) ;  /* 0xffffff9000b87947 */ /* 0x000fea000383ffff */
.L_x_103:
[----:B------:R-:W-:-:S07]  /*cf40*/  MOV R0, UR21 ;  /* 0x0000001500007c02 */ /* 0x000fce0008000f00 */
.L_x_231:
[----:B-1----:R1:W3:Y:S02]  /*cf50*/  SYNCS.PHASECHK.TRANS64.TRYWAIT P0, [R0+URZ+0x40], R10 ;  /* 0x0000400a000075a7 */ /* 0x0022e400080011ff */
[----:B---3--:R-:W-:Y:S05]  /*cf60*/  @!P0 NANOSLEEP.SYNCS 0x989680 ;  /* 0x009896800000895d */ /* 0x008fea0003900000 */
[----:B------:R-:W3:Y:S02]  /*cf70*/  @!P0 SYNCS.PHASECHK.TRANS64 P0, [R0+URZ+0x40], R10 ;  /* 0x0000400a000085a7 */ /* 0x000ee400080010ff */
[----:B---3--:R-:W-:Y:S05]  /*cf80*/  @!P0 BRA `(.L_x_231) ;  /* 0xfffffffc00f08947 */ /* 0x008fea000383ffff */
[----:B------:R-:W-:Y:S05]  /*cf90*/  BRA `(.L_x_232) ;  /* 0xffffff9400287947 */ /* 0x000fea000383ffff */
.L_x_104:
[----:B-1----:R-:W-:-:S07]  /*cfa0*/  MOV R0, UR21 ;  /* 0x0000001500007c02 */ /* 0x002fce0008000f00 */
.L_x_233:
[----:B-1----:R1:W3:Y:S02]  /*cfb0*/  SYNCS.PHASECHK.TRANS64.TRYWAIT P0, [R0+URZ+0x48], R10 ;  /* 0x0000480a000075a7 */ /* 0x0022e400080011ff */
[----:B---3--:R-:W-:Y:S05]  /*cfc0*/  @!P0 NANOSLEEP.SYNCS 0x989680 ;  /* 0x009896800000895d */ /* 0x008fea0003900000 */
[----:B------:R-:W3:Y:S02]  /*cfd0*/  @!P0 SYNCS.PHASECHK.TRANS64 P0, [R0+URZ+0x48], R10 ;  /* 0x0000480a000085a7 */ /* 0x000ee400080010ff */
[----:B---3--:R-:W-:Y:S05]  /*cfe0*/  @!P0 BRA `(.L_x_233) ;  /* 0xfffffffc00f08947 */ /* 0x008fea000383ffff */
[----:B------:R-:W-:Y:S05]  /*cff0*/  BRA `(.L_x_234) ;  /* 0xffffff9400187947 */ /* 0x000fea000383ffff */
.L_x_105:
[----:B------:R-:W-:-:S07]  /*d000*/  MOV R2, UR21 ;  /* 0x0000001500027c02 */ /* 0x000fce0008000f00 */
.L_x_235:
[----:B-1----:R1:W3:Y:S02]  /*d010*/  SYNCS.PHASECHK.TRANS64.TRYWAIT P0, [R2+URZ+0x50], R10 ;  /* 0x0000500a020075a7 */ /* 0x0022e400080011ff */
[----:B---3--:R-:W-:Y:S05]  /*d020*/  @!P0 NANOSLEEP.SYNCS 0x989680 ;  /* 0x009896800000895d */ /* 0x008fea0003900000 */
[----:B------:R-:W3:Y:S02]  /*d030*/  @!P0 SYNCS.PHASECHK.TRANS64 P0, [R2+URZ+0x50], R10 ;  /* 0x0000500a020085a7 */ /* 0x000ee400080010ff */
[----:B---3--:R-:W-:Y:S05]  /*d040*/  @!P0 BRA `(.L_x_235) ;  /* 0xfffffffc00f08947 */ /* 0x008fea000383ffff */
[----:B------:R-:W-:Y:S05]  /*d050*/  BRA `(.L_x_236) ;  /* 0xffffff94000c7947 */ /* 0x000fea000383ffff */
.L_x_107:
[----:B-1----:R1:W2:Y:S02]  /*d060*/  SYNCS.PHASECHK.TRANS64.TRYWAIT P0, [R0+URZ+0x70], R2 ;  /* 0x00007002000075a7 */ /* 0x0022a400080011ff */
[----:B--2---:R-:W-:Y:S05]  /*d070*/  @!P0 NANOSLEEP.SYNCS 0x989680 ;  /* 0x009896800000895d */ /* 0x004fea0003900000 */
[----:B------:R-:W2:Y:S02]  /*d080*/  @!P0 SYNCS.PHASECHK.TRANS64 P0, [R0+URZ+0x70], R2 ;  /* 0x00007002000085a7 */ /* 0x000ea400080010ff */
[----:B--2---:R-:W-:Y:S05]  /*d090*/  @!P0 BRA `(.L_x_107) ;  /* 0xfffffffc00f08947 */ /* 0x004fea000383ffff */
[----:B------:R-:W-:Y:S05]  /*d0a0*/  BRA `(.L_x_237) ;  /* 0xffffff9400d07947 */ /* 0x000fea000383ffff */
.L_x_118:
[----:B-1----:R-:W-:Y:S04]  /*d0b0*/  MOV R2, UR43 ;  /* 0x0000002b00027c02 */ /* 0x002fe80008000f00 */
[----:B------:R1:W3:Y:S03]  /*d0c0*/  SYNCS.PHASECHK.TRANS64.TRYWAIT P1, [R2+URZ+0x20], R3 ;  /* 0x00002003020075a7 */ /* 0x0002e600080211ff */
[----:B---3--:R-:W-:Y:S05]  /*d0d0*/  @!P1 NANOSLEEP.SYNCS 0x989680 ;  /* 0x009896800000995d */ /* 0x008fea0003900000 */
[----:B------:R-:W3:Y:S02]  /*d0e0*/  @!P1 SYNCS.PHASECHK.TRANS64 P1, [R2+URZ+0x20], R3 ;  /* 0x00002003020095a7 */ /* 0x000ee400080210ff */
[----:B---3--:R-:W-:Y:S05]  /*d0f0*/  @!P1 BRA `(.L_x_118) ;  /* 0xfffffffc00ec9947 */ /* 0x008fea000383ffff */
[----:B------:R-:W-:Y:S05]  /*d100*/  BRA `(.L_x_117) ;  /* 0xffffffa400447947 */ /* 0x000fea000383ffff */
.L_x_120:
[----:B-1----:R1:W4:Y:S02]  /*d110*/  SYNCS.PHASECHK.TRANS64.TRYWAIT P0, [R73+URZ+0x90], R0 ;  /* 0x00009000490075a7 */ /* 0x00232400080011ff */
[----:B----4-:R-:W-:Y:S05]  /*d120*/  @!P0 NANOSLEEP.SYNCS 0x989680 ;  /* 0x009896800000895d */ /* 0x010fea0003900000 */
[----:B------:R-:W4:Y:S02]  /*d130*/  @!P0 SYNCS.PHASECHK.TRANS64 P0, [R73+URZ+0x90], R0 ;  /* 0x00009000490085a7 */ /* 0x000f2400080010ff */
[----:B----4-:R-:W-:Y:S05]  /*d140*/  @!P0 BRA `(.L_x_120) ;  /* 0xfffffffc00f08947 */ /* 0x010fea000383ffff */
[----:B------:R-:W-:Y:S05]  /*d150*/  BRA `(.L_x_119) ;  /* 0xffffffa4006c7947 */ /* 0x000fea000383ffff */
.L_x_129:
[----:B-1----:R1:W2:Y:S02]  /*d160*/  SYNCS.PHASECHK.TRANS64.TRYWAIT P0, [R2+URZ+0x20], R0 ;  /* 0x00002000020075a7 */ /* 0x0022a400080011ff */
[----:B--2---:R-:W-:Y:S05]  /*d170*/  @!P0 NANOSLEEP.SYNCS 0x989680 ;  /* 0x009896800000895d */ /* 0x004fea0003900000 */
[----:B------:R-:W2:Y:S02]  /*d180*/  @!P0 SYNCS.PHASECHK.TRANS64 P0, [R2+URZ+0x20], R0 ;  /* 0x00002000020085a7 */ /* 0x000ea400080010ff */
[----:B--2---:R-:W-:Y:S05]  /*d190*/  @!P0 BRA `(.L_x_129) ;  /* 0xfffffffc00f08947 */ /* 0x004fea000383ffff */
[----:B------:R-:W-:Y:S05]  /*d1a0*/  BRA `(.L_x_128) ;  /* 0xffffffac00887947 */ /* 0x000fea000383ffff */
.L_x_137:
[----:B-1----:R1:W2:Y:S02]  /*d1b0*/  SYNCS.PHASECHK.TRANS64.TRYWAIT P0, [R0+URZ+0x20], R6 ;  /* 0x00002006000075a7 */ /* 0x0022a400080011ff */
[----:B--2---:R-:W-:Y:S05]  /*d1c0*/  @!P0 NANOSLEEP.SYNCS 0x989680 ;  /* 0x009896800000895d */ /* 0x004fea0003900000 */
[----:B------:R-:W2:Y:S02]  /*d1d0*/  @!P0 SYNCS.PHASECHK.TRANS64 P0, [R0+URZ+0x20], R6 ;  /* 0x00002006000085a7 */ /* 0x000ea400080010ff */
[----:B--2---:R-:W-:Y:S05]  /*d1e0*/  @!P0 BRA `(.L_x_137) ;  /* 0xfffffffc00f08947 */ /* 0x004fea000383ffff */
[----:B------:R-:W-:Y:S05]  /*d1f0*/  BRA `(.L_x_136) ;  /* 0xffffffb400c87947 */ /* 0x000fea000383ffff */
.L_x_145:
[----:B-1----:R1:W2:Y:S02]  /*d200*/  SYNCS.PHASECHK.TRANS64.TRYWAIT P0, [R0+URZ+0x20], R6 ;  /* 0x00002006000075a7 */ /* 0x0022a400080011ff */
[----:B--2---:R-:W-:Y:S05]  /*d210*/  @!P0 NANOSLEEP.SYNCS 0x989680 ;  /* 0x009896800000895d */ /* 0x004fea0003900000 */
[----:B------:R-:W2:Y:S02]  /*d220*/  @!P0 SYNCS.PHASECHK.TRANS64 P0, [R0+URZ+0x20], R6 ;  /* 0x00002006000085a7 */ /* 0x000ea400080010ff */
[----:B--2---:R-:W-:Y:S05]  /*d230*/  @!P0 BRA `(.L_x_145) ;  /* 0xfffffffc00f08947 */ /* 0x004fea000383ffff */
[----:B------:R-:W-:Y:S05]  /*d240*/  BRA `(.L_x_144) ;  /* 0xffffffc0000c7947 */ /* 0x000fea000383ffff */
.L_x_153:
[----:B-1----:R1:W2:Y:S02]  /*d250*/  SYNCS.PHASECHK.TRANS64.TRYWAIT P0, [R0+URZ+0x20], R6 ;  /* 0x00002006000075a7 */ /* 0x0022a400080011ff */
[----:B--2---:R-:W-:Y:S05]  /*d260*/  @!P0 NANOSLEEP.SYNCS 0x989680 ;  /* 0x009896800000895d */ /* 0x004fea0003900000 */
[----:B------:R-:W2:Y:S02]  /*d270*/  @!P0 SYNCS.PHASECHK.TRANS64 P0, [R0+URZ+0x20], R6 ;  /* 0x00002006000085a7 */ /* 0x000ea400080010ff */
[----:B--2---:R-:W-:Y:S05]  /*d280*/  @!P0 BRA `(.L_x_153) ;  /* 0xfffffffc00f08947 */ /* 0x004fea000383ffff */
[----:B------:R-:W-:Y:S05]  /*d290*/  BRA `(.L_x_152) ;  /* 0xffffffc8005c7947 */ /* 0x000fea000383ffff */
.L_x_161:
[----:B-1----:R1:W2:Y:S02]  /*d2a0*/  SYNCS.PHASECHK.TRANS64.TRYWAIT P0, [R0+URZ+0x20], R6 ;  /* 0x00002006000075a7 */ /* 0x0022a400080011ff */
[----:B--2---:R-:W-:Y:S05]  /*d2b0*/  @!P0 NANOSLEEP.SYNCS 0x989680 ;  /* 0x009896800000895d */ /* 0x004fea0003900000 */
[----:B------:R-:W2:Y:S02]  /*d2c0*/  @!P0 SYNCS.PHASECHK.TRANS64 P0, [R0+URZ+0x20], R6 ;  /* 0x00002006000085a7 */ /* 0x000ea400080010ff */
[----:B--2---:R-:W-:Y:S05]  /*d2d0*/  @!P0 BRA `(.L_x_161) ;  /* 0xfffffffc00f08947 */ /* 0x004fea000383ffff */
[----:B------:R-:W-:Y:S05]  /*d2e0*/  BRA `(.L_x_160) ;  /* 0xffffffd000bc7947 */ /* 0x000fea000383ffff */
.L_x_169:
[----:B-1----:R1:W2:Y:S02]  /*d2f0*/  SYNCS.PHASECHK.TRANS64.TRYWAIT P0, [R0+URZ+0x20], R6 ;  /* 0x00002006000075a7 */ /* 0x0022a400080011ff */
[----:B--2---:R-:W-:Y:S05]  /*d300*/  @!P0 NANOSLEEP.SYNCS 0x989680 ;  /* 0x009896800000895d */ /* 0x004fea0003900000 */
[----:B------:R-:W2:Y:S02]  /*d310*/  @!P0 SYNCS.PHASECHK.TRANS64 P0, [R0+URZ+0x20], R6 ;  /* 0x00002006000085a7 */ /* 0x000ea400080010ff */
[----:B--2---:R-:W-:Y:S05]  /*d320*/  @!P0 BRA `(.L_x_169) ;  /* 0xfffffffc00f08947 */ /* 0x004fea000383ffff */
[----:B------:R-:W-:Y:S05]  /*d330*/  BRA `(.L_x_168) ;  /* 0xffffffdc00107947 */ /* 0x000fea000383ffff */
.L_x_177:
[----:B-1----:R1:W2:Y:S02]  /*d340*/  SYNCS.PHASECHK.TRANS64.TRYWAIT P0, [R0+URZ+0x20], R76 ;  /* 0x0000204c000075a7 */ /* 0x0022a400080011ff */
[----:B--2---:R-:W-:Y:S05]  /*d350*/  @!P0 NANOSLEEP.SYNCS 0x989680 ;  /* 0x009896800000895d */ /* 0x004fea0003900000 */
[----:B------:R-:W2:Y:S02]  /*d360*/  @!P0 SYNCS.PHASECHK.TRANS64 P0, [R0+URZ+0x20], R76 ;  /* 0x0000204c000085a7 */ /* 0x000ea400080010ff */
[----:B--2---:R-:W-:Y:S05]  /*d370*/  @!P0 BRA `(.L_x_177) ;  /* 0xfffffffc00f08947 */ /* 0x004fea000383ffff */
[----:B------:R-:W-:Y:S05]  /*d380*/  BRA `(.L_x_176) ;  /* 0xffffffe400647947 */ /* 0x000fea000383ffff */
        .weak           $__internal_0_$__cuda_sm10x_tcgen05_guardrail_trap_col_being_dealloced_not_returned_by_alloc
        .type           $__internal_0_$__cuda_sm10x_tcgen05_guardrail_trap_col_being_dealloced_not_returned_by_alloc,@function
        .size           $__internal_0_$__cuda_sm10x_tcgen05_guardrail_trap_col_being_dealloced_not_returned_by_alloc,($__internal_1_$__cuda_sm10x_tcgen05_guardrail_trap_phase_invalid_during_alloc - $__internal_0_$__cuda_sm10x_tcgen05_guardrail_trap_col_being_dealloced_not_returned_by_alloc)
$__internal_0_$__cuda_sm10x_tcgen05_guardrail_trap_col_being_dealloced_not_returned_by_alloc:
[----:B------:R-:W-:Y:S05]  /*d390*/  BPT.TRAP 0x1 ;  /* 0x000000040000795c */ /* 0x000fea0000300000 */
[----:B------:R-:W-:-:S04]  /*d3a0*/  HFMA2 R3, -RZ, RZ, 0, 0 ;  /* 0x00000000ff037431 */ /* 0x000fc800000001ff */
[----:B------:R-:W-:Y:S05]  /*d3b0*/  RET.REL.NODEC R2 `(_ZN7cutlass13device_kernelINS_4gemm6kernel13GemmUniversalIN4cute5tupleIJiiiiEEENS1_10collective13CollectiveMmaINS1_35MainloopSm100TmaUmmaWarpSpecializedILi2ELi2ELi4ENS5_IJNS4_1CILi2EEESB_NSA_ILi1EEEEEEEENS5_IJNSA_ILi256EEENSA_ILi128EEESG_EEENS_10tfloat32_tENS5_IJlSC_lEEESI_SJ_NS4_8TiledMMAINS4_8MMA_AtomIJNS4_23SM100_MMA_TF32_2x1SM_SSISI_SI_fLi256ELi128ELNS4_4UMMA5MajorE0ELSO_0ELNSN_7ScaleInE0ELSP_0EEEEEENS4_6LayoutINS5_IJSC_SC_SC_EEENS5_IJNSA_ILi0EEESU_SU_EEEEENS5_IJNS4_10UnderscoreESX_SX_EEEEENS4_28SM100_TMA_2SM_LOAD_MULTICASTENS4_14ComposedLayoutINS4_7SwizzleILi3ELi4ELi3EEENS4_18smem_ptr_flag_bitsILi32EEENSS_INS5_IJNSA_ILi8EEENSA_ILi32EEEEEENS5_IJS17_SC_EEEEEEEvNS4_8identityENS4_18SM100_TMA_2SM_LOADES1B_vS1C_EENS_8epilogue10collective18CollectiveEpilogueINS1F_23Sm100TmaWarpSpecializedILi4ELi2ELi16ELb1ELb0EEEJNS5_IJSG_SG_SG_EEENS5_IJNSS_ISG_SC_EENSS_INSA_ILi16EEESC_EEEEESI_SJ_SI_SJ_NS1F_6fusion15FusionCallbacksIS1J_NS1P_17LinearCombinationISI_fSI_fLNS_15FloatRoundStyleE2EEES1K_S1O_JEEENS4_5SM1004TMEM4LOAD26SM100_TMEM_LOAD_32dp32b16xENS4_13SM90_TMA_LOADENS11_INS12_ILi2ELi4ELi3EEES15_NSS_INS5_IJS16_S1M_EEENS5_IJS1M_SC_EEEEEEENS4_39AutoVectorizingCopyWithAssumedAlignmentILi128EEENS4_14SM90_TMA_STOREES24_S26_S26_EEEvvEEEEvNT_6ParamsE) ;  /* 0xffffff2c02107950 */ /* 0x000fea0003c3ffff */
        .weak           $__internal_1_$__cuda_sm10x_tcgen05_guardrail_trap_phase_invalid_during_alloc
        .type           $__internal_1_$__cuda_sm10x_tcgen05_guardrail_trap_phase_invalid_during_alloc,@function
        .size           $__internal_1_$__cuda_sm10x_tcgen05_guardrail_trap_phase_invalid_during_alloc,($__internal_2_$__cuda_sm10x_tcgen05_guardrail_trap_unallocated_columns_being_dealloced - $__internal_1_$__cuda_sm10x_tcgen05_guardrail_trap_phase_invalid_during_alloc)
$__internal_1_$__cuda_sm10x_tcgen05_guardrail_trap_phase_invalid_during_alloc:
[----:B------:R-:W-:Y:S05]  /*d3c0*/  BPT.TRAP 0x1 ;  /* 0x000000040000795c */ /* 0x000fea0000300000 */
[----:B------:R-:W-:-:S04]  /*d3d0*/  MOV R7, 0x0 ;  /* 0x0000000000077802 */ /* 0x000fc80000000f00 */
[----:B------:R-:W-:Y:S05]  /*d3e0*/  RET.REL.NODEC R6 `(_ZN7cutlass13device_kernelINS_4gemm6kernel13GemmUniversalIN4cute5tupleIJiiiiEEENS1_10collective13CollectiveMmaINS1_35MainloopSm100TmaUmmaWarpSpecializedILi2ELi2ELi4ENS5_IJNS4_1CILi2EEESB_NSA_ILi1EEEEEEEENS5_IJNSA_ILi256EEENSA_ILi128EEESG_EEENS_10tfloat32_tENS5_IJlSC_lEEESI_SJ_NS4_8TiledMMAINS4_8MMA_AtomIJNS4_23SM100_MMA_TF32_2x1SM_SSISI_SI_fLi256ELi128ELNS4_4UMMA5MajorE0ELSO_0ELNSN_7ScaleInE0ELSP_0EEEEEENS4_6LayoutINS5_IJSC_SC_SC_EEENS5_IJNSA_ILi0EEESU_SU_EEEEENS5_IJNS4_10UnderscoreESX_SX_EEEEENS4_28SM100_TMA_2SM_LOAD_MULTICASTENS4_14ComposedLayoutINS4_7SwizzleILi3ELi4ELi3EEENS4_18smem_ptr_flag_bitsILi32EEENSS_INS5_IJNSA_ILi8EEENSA_ILi32EEEEEENS5_IJS17_SC_EEEEEEEvNS4_8identityENS4_18SM100_TMA_2SM_LOADES1B_vS1C_EENS_8epilogue10collective18CollectiveEpilogueINS1F_23Sm100TmaWarpSpecializedILi4ELi2ELi16ELb1ELb0EEEJNS5_IJSG_SG_SG_EEENS5_IJNSS_ISG_SC_EENSS_INSA_ILi16EEESC_EEEEESI_SJ_SI_SJ_NS1F_6fusion15FusionCallbacksIS1J_NS1P_17LinearCombinationISI_fSI_fLNS_15FloatRoundStyleE2EEES1K_S1O_JEEENS4_5SM1004TMEM4LOAD26SM100_TMEM_LOAD_32dp32b16xENS4_13SM90_TMA_LOADENS11_INS12_ILi2ELi4ELi3EEES15_NSS_INS5_IJS16_S1M_EEENS5_IJS1M_SC_EEEEEEENS4_39AutoVectorizingCopyWithAssumedAlignmentILi128EEENS4_14SM90_TMA_STOREES24_S26_S26_EEEvvEEEEvNT_6ParamsE) ;  /* 0xffffff2c06047950 */ /* 0x000fea0003c3ffff */
        .weak           $__internal_2_$__cuda_sm10x_tcgen05_guardrail_trap_unallocated_columns_being_dealloced
        .type           $__internal_2_$__cuda_sm10x_tcgen05_guardrail_trap_unallocated_columns_being_dealloced,@function
        .size           $__internal_2_$__cuda_sm10x_tcgen05_guardrail_trap_unallocated_columns_being_dealloced,(.L_x_239 - $__internal_2_$__cuda_sm10x_tcgen05_guardrail_trap_unallocated_columns_being_dealloced)
$__internal_2_$__cuda_sm10x_tcgen05_guardrail_trap_unallocated_columns_being_dealloced:
[----:B------:R-:W-:Y:S05]  /*d3f0*/  BPT.TRAP 0x1 ;  /* 0x000000040000795c */ /* 0x000fea0000300000 */
[----:B------:R-:W-:-:S04]  /*d400*/  HFMA2 R3, -RZ, RZ, 0, 0 ;  /* 0x00000000ff037431 */ /* 0x000fc800000001ff */
[----:B------:R-:W-:Y:S05]  /*d410*/  RET.REL.NODEC R2 `(_ZN7cutlass13device_kernelINS_4gemm6kernel13GemmUniversalIN4cute5tupleIJiiiiEEENS1_10collective13CollectiveMmaINS1_35MainloopSm100TmaUmmaWarpSpecializedILi2ELi2ELi4ENS5_IJNS4_1CILi2EEESB_NSA_ILi1EEEEEEEENS5_IJNSA_ILi256EEENSA_ILi128EEESG_EEENS_10tfloat32_tENS5_IJlSC_lEEESI_SJ_NS4_8TiledMMAINS4_8MMA_AtomIJNS4_23SM100_MMA_TF32_2x1SM_SSISI_SI_fLi256ELi128ELNS4_4UMMA5MajorE0ELSO_0ELNSN_7ScaleInE0ELSP_0EEEEEENS4_6LayoutINS5_IJSC_SC_SC_EEENS5_IJNSA_ILi0EEESU_SU_EEEEENS5_IJNS4_10UnderscoreESX_SX_EEEEENS4_28SM100_TMA_2SM_LOAD_MULTICASTENS4_14ComposedLayoutINS4_7SwizzleILi3ELi4ELi3EEENS4_18smem_ptr_flag_bitsILi32EEENSS_INS5_IJNSA_ILi8EEENSA_ILi32EEEEEENS5_IJS17_SC_EEEEEEEvNS4_8identityENS4_18SM100_TMA_2SM_LOADES1B_vS1C_EENS_8epilogue10collective18CollectiveEpilogueINS1F_23Sm100TmaWarpSpecializedILi4ELi2ELi16ELb1ELb0EEEJNS5_IJSG_SG_SG_EEENS5_IJNSS_ISG_SC_EENSS_INSA_ILi16EEESC_EEEEESI_SJ_SI_SJ_NS1F_6fusion15FusionCallbacksIS1J_NS1P_17LinearCombinationISI_fSI_fLNS_15FloatRoundStyleE2EEES1K_S1O_JEEENS4_5SM1004TMEM4LOAD26SM100_TMEM_LOAD_32dp32b16xENS4_13SM90_TMA_LOADENS11_INS12_ILi2ELi4ELi3EEES15_NSS_INS5_IJS16_S1M_EEENS5_IJS1M_SC_EEEEEEENS4_39AutoVectorizingCopyWithAssumedAlignmentILi128EEENS4_14SM90_TMA_STOREES24_S26_S26_EEEvvEEEEvNT_6ParamsE) ;  /* 0xffffff2802f87950 */ /* 0x000fea0003c3ffff */
.L_x_238:
[----:B------:R-:W-:-:S00]  /*d420*/  BRA `(.L_x_238) ;  /* 0xfffffffc00fc7947 */ /* 0x000fc0000383ffff */
[----:B------:R-:W-:-:S00]  /*d430*/  NOP ;  /* 0x0000000000007918 */ /* 0x000fc00000000000 */
        /* <DEDUP_REMOVED lines=12> */
.L_x_239:


//--------------------- .nv.global.init           --------------------------
	.section	.nv.global.init,"aw",@progbits
.nv.global.init:
	.type		$str$27,@object
	.size		$str$27,($str$28 - $str$27)
$str$27:
        /*0000*/ 	.byte	0x28, 0x61, 0x64, 0x64, 0x72, 0x65, 0x73, 0x73, 0x20, 0x26, 0x20, 0x6d, 0x61, 0x73, 0x6b, 0x29
        /*0010*/ 	.byte	0x20, 0x3d, 0x3d, 0x20, 0x30, 0x00
	.type		$str$28,@object
	.size		$str$28,($str$26 - $str$28)
$str$28:
        /*0016*/ 	.byte	0x2f, 0x74, 0x6d, 0x70, 0x2f, 0x63, 0x75, 0x74, 0x6c, 0x61, 0x73, 0x73, 0x5f, 0x73, 0x77, 0x65
        /*0026*/ 	.byte	0x65, 0x70, 0x5f, 0x73, 0x72, 0x63, 0x2f, 0x69, 0x6e, 0x63, 0x6c, 0x75, 0x64, 0x65, 0x2f, 0x63
        /*0036*/ 	.byte	0x75, 0x74, 0x65, 0x2f, 0x70, 0x6f, 0x69, 0x6e, 0x74, 0x65, 0x72, 0x5f, 0x66, 0x6c, 0x61, 0x67
        /*0046*/ 	.byte	0x67, 0x65, 0x64, 0x2e, 0x68, 0x70, 0x70, 0x00
	.type		$str$26,@object
	.size		$str$26,($str$25 - $str$26)
$str$26:
        /*004e*/ 	.byte	0x2f, 0x74, 0x6d, 0x70, 0x2f, 0x63, 0x75, 0x74, 0x6c, 0x61, 0x73, 0x73, 0x5f, 0x73, 0x77, 0x65
        /*005e*/ 	.byte	0x65, 0x70, 0x5f, 0x73, 0x72, 0x63, 0x2f, 0x69, 0x6e, 0x63, 0x6c, 0x75, 0x64, 0x65, 0x2f, 0x63
        /*006e*/ 	.byte	0x75, 0x74, 0x65, 0x2f, 0x61, 0x74, 0x6f, 0x6d, 0x2f, 0x63, 0x6f, 0x70, 0x79, 0x5f, 0x74, 0x72
        /*007e*/ 	.byte	0x61, 0x69, 0x74, 0x73, 0x5f, 0x73, 0x6d, 0x31, 0x30, 0x30, 0x2e, 0x68, 0x70, 0x70, 0x00
	.type		$str$25,@object
	.size		$str$25,(__unnamed_1 - $str$25)
$str$25:
        /*008d*/ 	.byte	0x28, 0x28, 0x75, 0x69, 0x6e, 0x74, 0x33, 0x32, 0x5f, 0x74, 0x28, 0x74, 0x68, 0x72, 0x65, 0x61
        /*009d*/ 	.byte	0x64, 0x49, 0x64, 0x78, 0x2e, 0x78, 0x29, 0x20, 0x2f, 0x20, 0x33, 0x32, 0x29, 0x20, 0x25, 0x20
        /*00ad*/ 	.byte	0x34, 0x29, 0x20, 0x3d, 0x3d, 0x20, 0x28, 0x28, 0x28, 0x74, 0x6d, 0x65, 0x6d, 0x5f, 0x61, 0x64
        /*00bd*/ 	.byte	0x64, 0x72, 0x20, 0x3e, 0x3e, 0x20, 0x31, 0x36, 0x29, 0x20, 0x2f, 0x20, 0x33, 0x32, 0x29, 0x20
        /*00cd*/ 	.byte	0x25, 0x20, 0x34, 0x29, 0x00
	.type		__unnamed_1,@object
	.size		__unnamed_1,(__unnamed_2 - __unnamed_1)
__unnamed_1:
        /*00d2*/ 	.byte	0x61, 0x75, 0x74, 0x6f, 0x20, 0x63, 0x75, 0x74, 0x65, 0x3a, 0x3a, 0x61, 0x73, 0x5f, 0x70, 0x6f
        /* <DEDUP_REMOVED lines=24> */
        /*0262*/ 	.byte	0x32, 0x30, 0x34, 0x38, 0x3e, 0x3e, 0x3e, 0x3e, 0x5d, 0x00
	.type		__unnamed_2,@object
	.size		__unnamed_2,(.L_2 - __unnamed_2)
__unnamed_2:
        /* <DEDUP_REMOVED lines=42> */
        /*050c*/ 	.byte	0x3e, 0x5d, 0x00
.L_2:


//--------------------- .nv.shared._ZN7cutlass13device_kernelINS_4gemm6kernel13GemmUniversalIN4cute5tupleIJiiiiEEENS1_10collective13CollectiveMmaINS1_35MainloopSm100TmaUmmaWarpSpecializedILi2ELi2ELi4ENS5_IJNS4_1CILi2EEESB_NSA_ILi1EEEEEEEENS5_IJNSA_ILi256EEENSA_ILi128EEESG_EEENS_10tfloat32_tENS5_IJlSC_lEEESI_SJ_NS4_8TiledMMAINS4_8MMA_AtomIJNS4_23SM100_MMA_TF32_2x1SM_SSISI_SI_fLi256ELi128ELNS4_4UMMA5MajorE0ELSO_0ELNSN_7ScaleInE0ELSP_0EEEEEENS4_6LayoutINS5_IJSC_SC_SC_EEENS5_IJNSA_ILi0EEESU_SU_EEEEENS5_IJNS4_10UnderscoreESX_SX_EEEEENS4_28SM100_TMA_2SM_LOAD_MULTICASTENS4_14ComposedLayoutINS4_7SwizzleILi3ELi4ELi3EEENS4_18smem_ptr_flag_bitsILi32EEENSS_INS5_IJNSA_ILi8EEENSA_ILi32EEEEEENS5_IJS17_SC_EEEEEEEvNS4_8identityENS4_18SM100_TMA_2SM_LOADES1B_vS1C_EENS_8epilogue10collective18CollectiveEpilogueINS1F_23Sm100TmaWarpSpecializedILi4ELi2ELi16ELb1ELb0EEEJNS5_IJSG_SG_SG_EEENS5_IJNSS_ISG_SC_EENSS_INSA_ILi16EEESC_EEEEESI_SJ_SI_SJ_NS1F_6fusion15FusionCallbacksIS1J_NS1P_17LinearCombinationISI_fSI_fLNS_15FloatRoundStyleE2EEES1K_S1O_JEEENS4_5SM1004TMEM4LOAD26SM100_TMEM_LOAD_32dp32b16xENS4_13SM90_TMA_LOADENS11_INS12_ILi2ELi4ELi3EEES15_NSS_INS5_IJS16_S1M_EEENS5_IJS1M_SC_EEEEEEENS4_39AutoVectorizingCopyWithAssumedAlignmentILi128EEENS4_14SM90_TMA_STOREES24_S26_S26_EEEvvEEEEvNT_6ParamsE --------------------------
	.section	.nv.shared._ZN7cutlass13device_kernelINS_4gemm6kernel13GemmUniversalIN4cute5tupleIJiiiiEEENS1_10collective13CollectiveMmaINS1_35MainloopSm100TmaUmmaWarpSpecializedILi2ELi2ELi4ENS5_IJNS4_1CILi2EEESB_NSA_ILi1EEEEEEEENS5_IJNSA_ILi256EEENSA_ILi128EEESG_EEENS_10tfloat32_tENS5_IJlSC_lEEESI_SJ_NS4_8TiledMMAINS4_8MMA_AtomIJNS4_23SM100_MMA_TF32_2x1SM_SSISI_SI_fLi256ELi128ELNS4_4UMMA5MajorE0ELSO_0ELNSN_7ScaleInE0ELSP_0EEEEEENS4_6LayoutINS5_IJSC_SC_SC_EEENS5_IJNSA_ILi0EEESU_SU_EEEEENS5_IJNS4_10UnderscoreESX_SX_EEEEENS4_28SM100_TMA_2SM_LOAD_MULTICASTENS4_14ComposedLayoutINS4_7SwizzleILi3ELi4ELi3EEENS4_18smem_ptr_flag_bitsILi32EEENSS_INS5_IJNSA_ILi8EEENSA_ILi32EEEEEENS5_IJS17_SC_EEEEEEEvNS4_8identityENS4_18SM100_TMA_2SM_LOADES1B_vS1C_EENS_8epilogue10collective18CollectiveEpilogueINS1F_23Sm100TmaWarpSpecializedILi4ELi2ELi16ELb1ELb0EEEJNS5_IJSG_SG_SG_EEENS5_IJNSS_ISG_SC_EENSS_INSA_ILi16EEESC_EEEEESI_SJ_SI_SJ_NS1F_6fusion15FusionCallbacksIS1J_NS1P_17LinearCombinationISI_fSI_fLNS_15FloatRoundStyleE2EEES1K_S1O_JEEENS4_5SM1004TMEM4LOAD26SM100_TMEM_LOAD_32dp32b16xENS4_13SM90_TMA_LOADENS11_INS12_ILi2ELi4ELi3EEES15_NSS_INS5_IJS16_S1M_EEENS5_IJS1M_SC_EEEEEEENS4_39AutoVectorizingCopyWithAssumedAlignmentILi128EEENS4_14SM90_TMA_STOREES24_S26_S26_EEEvvEEEEvNT_6ParamsE,"aw",@nobits
	.sectionflags	@""
	.align	16
	.zero		1024


//--------------------- .nv.shared.reserved.0     --------------------------
	.section	.nv.shared.reserved.0,"aw",@nobits
	.weak		__nv_reservedSMEM_offset_0_alias
	.size		__nv_reservedSMEM_offset_0_alias, 0, 64
	.other		__nv_reservedSMEM_offset_0_alias,@"STO_CUDA_RESERVED_SHARED STV_DEFAULT"
__nv_reservedSMEM_offset_0_alias:
	.zero		0
.nv.shared.reserved.0:
	.zero		64
	.weak		__nv_reservedSMEM_tcgen05_partition
	.type		__nv_reservedSMEM_tcgen05_partition,@object
	.size		__nv_reservedSMEM_tcgen05_partition,(.L_0 - __nv_reservedSMEM_tcgen05_partition)
__nv_reservedSMEM_tcgen05_partition:
	.zero		32
.L_0:


//--------------------- .nv.global                --------------------------
	.section	.nv.global,"aw",@nobits
.nv.global:
	.type		_ZN40_INTERNAL_562fa331_4_k_cu_2d7b14a0_100704cute1_E,@object
	.size		_ZN40_INTERNAL_562fa331_4_k_cu_2d7b14a0_100704cute1_E,(_ZN40_INTERNAL_562fa331_4_k_cu_2d7b14a0_100704cuda3std3__45__cpo6cbeginE - _ZN40_INTERNAL_562fa331_4_k_cu_2d7b14a0_100704cute1_E)
_ZN40_INTERNAL_562fa331_4_k_cu_2d7b14a0_100704cute1_E:
	.zero		1
	.type		_ZN40_INTERNAL_562fa331_4_k_cu_2d7b14a0_100704cuda3std3__45__cpo6cbeginE,@object
	.size		_ZN40_INTERNAL_562fa331_4_k_cu_2d7b14a0_100704cuda3std3__45__cpo6cbeginE,(_ZN40_INTERNAL_562fa331_4_k_cu_2d7b14a0_100704cuda3std3__48in_placeE - _ZN40_INTERNAL_562fa331_4_k_cu_2d7b14a0_100704cuda3std3__45__cpo6cbeginE)
_ZN40_INTERNAL_562fa331_4_k_cu_2d7b14a0_100704cuda3std3__45__cpo6cbeginE:
	.zero		1
	.type		_ZN40_INTERNAL_562fa331_4_k_cu_2d7b14a0_100704cuda3std3__48in_placeE,@object
	.size		_ZN40_INTERNAL_562fa331_4_k_cu_2d7b14a0_100704cuda3std3__48in_placeE,(_ZN40_INTERNAL_562fa331_4_k_cu_2d7b14a0_100704cuda3std6ranges3__45__cpo9iter_moveE - _ZN40_INTERNAL_562fa331_4_k_cu_2d7b14a0_100704cuda3std3__48in_placeE)
_ZN40_INTERNAL_562fa331_4_k_cu_2d7b14a0_100704cuda3std3__48in_placeE:
	.zero		1
	.type		_ZN40_INTERNAL_562fa331_4_k_cu_2d7b14a0_100704cuda3std6ranges3__45__cpo9iter_moveE,@object
	.size		_ZN40_INTERNAL_562fa331_4_k_cu_2d7b14a0_100704cuda3std6ranges3__45__cpo9iter_moveE,(_ZN40_INTERNAL_562fa331_4_k_cu_2d7b14a0_100704cuda3std3__45__cpo5beginE - _ZN40_INTERNAL_562fa331_4_k_cu_2d7b14a0_100704cuda3std6ranges3__45__cpo9iter_moveE)
_ZN40_INTERNAL_562fa331_4_k_cu_2d7b14a0_100704cuda3std6ranges3__45__cpo9iter_moveE:
	.zero		1
	.type		_ZN40_INTERNAL_562fa331_4_k_cu_2d7b14a0_100704cuda3std3__45__cpo5beginE,@object
	.size		_ZN40_INTERNAL_562fa331_4_k_cu_2d7b14a0_100704cuda3std3__45__cpo5beginE,(_ZN40_INTERNAL_562fa331_4_k_cu_2d7b14a0_100704cuda3std3__442_GLOBAL__N__562fa331_4_k_cu_2d7b14a0_100706ignoreE - _ZN40_INTERNAL_562fa331_4_k_cu_2d7b14a0_100704cuda3std3__45__cpo5beginE)
_ZN40_INTERNAL_562fa331_4_k_cu_2d7b14a0_100704cuda3std3__45__cpo5beginE:
	.zero		1
	.type		_ZN40_INTERNAL_562fa331_4_k_cu_2d7b14a0_100704cuda3std3__442_GLOBAL__N__562fa331_4_k_cu_2d7b14a0_100706ignoreE,@object
	.size		_ZN40_INTERNAL_562fa331_4_k_cu_2d7b14a0_100704cuda3std3__442_GLOBAL__N__562fa331_4_k_cu_2d7b14a0_100706ignoreE,(_ZN40_INTERNAL_562fa331_4_k_cu_2d7b14a0_100704cute7productE - _ZN40_INTERNAL_562fa331_4_k_cu_2d7b14a0_100704cuda3std3__442_GLOBAL__N__562fa331_4_k_cu_2d7b14a0_100706ignoreE)
_ZN40_INTERNAL_562fa331_4_k_cu_2d7b14a0_100704cuda3std3__442_GLOBAL__N__562fa331_4_k_cu_2d7b14a0_100706ignoreE:
	.zero		1
	.type		_ZN40_INTERNAL_562fa331_4_k_cu_2d7b14a0_100704cute7productE,@object
	.size		_ZN40_INTERNAL_562fa331_4_k_cu_2d7b14a0_100704cute7productE,(_ZN40_INTERNAL_562fa331_4_k_cu_2d7b14a0_100704cuda3std3__45__cpo3endE - _ZN40_INTERNAL_562fa331_4_k_cu_2d7b14a0_100704cute7productE)
_ZN40_INTERNAL_562fa331_4_k_cu_2d7b14a0_100704cute7productE:
	.zero		1
	.type		_ZN40_INTERNAL_562fa331_4_k_cu_2d7b14a0_100704cuda3std3__45__cpo3endE,@object
	.size		_ZN40_INTERNAL_562fa331_4_k_cu_2d7b14a0_100704cuda3std3__45__cpo3endE,(_ZN40_INTERNAL_562fa331_4_k_cu_2d7b14a0_100704cuda3std3__419piecewise_constructE - _ZN40_INTERNAL_562fa331_4_k_cu_2d7b14a0_100704cuda3std3__45__cpo3endE)
_ZN40_INTERNAL_562fa331_4_k_cu_2d7b14a0_100704cuda3std3__45__cpo3endE:
	.zero		1
	.type		_ZN40_INTERNAL_562fa331_4_k_cu_2d7b14a0_100704cuda3std3__419piecewise_constructE,@object
	.size		_ZN40_INTERNAL_562fa331_4_k_cu_2d7b14a0_100704cuda3std3__419piecewise_constructE,(_ZN40_INTERNAL_562fa331_4_k_cu_2d7b14a0_100704cuda3std3__45__cpo4cendE - _ZN40_INTERNAL_562fa331_4_k_cu_2d7b14a0_100704cuda3std3__419piecewise_constructE)
_ZN40_INTERNAL_562fa331_4_k_cu_2d7b14a0_100704cuda3std3__419piecewise_constructE:
	.zero		1
	.type		_ZN40_INTERNAL_562fa331_4_k_cu_2d7b14a0_100704cuda3std3__45__cpo4cendE,@object
	.size		_ZN40_INTERNAL_562fa331_4_k_cu_2d7b14a0_100704cuda3std3__45__cpo4cendE,(_ZN40_INTERNAL_562fa331_4_k_cu_2d7b14a0_100704cuda3std6ranges3__45__cpo4swapE - _ZN40_INTERNAL_562fa331_4_k_cu_2d7b14a0_100704cuda3std3__45__cpo4cendE)
_ZN40_INTERNAL_562fa331_4_k_cu_2d7b14a0_100704cuda3std3__45__cpo4cendE:
	.zero		1
	.type		_ZN40_INTERNAL_562fa331_4_k_cu_2d7b14a0_100704cuda3std6ranges3__45__cpo4swapE,@object
	.size		_ZN40_INTERNAL_562fa331_4_k_cu_2d7b14a0_100704cuda3std6ranges3__45__cpo4swapE,(.L_10 - _ZN40_INTERNAL_562fa331_4_k_cu_2d7b14a0_100704cuda3std6ranges3__45__cpo4swapE)
_ZN40_INTERNAL_562fa331_4_k_cu_2d7b14a0_100704cuda3std6ranges3__45__cpo4swapE:
	.zero		1
.L_10:


//--------------------- .nv.constant0._ZN7cutlass13device_kernelINS_4gemm6kernel13GemmUniversalIN4cute5tupleIJiiiiEEENS1_10collective13CollectiveMmaINS1_35MainloopSm100TmaUmmaWarpSpecializedILi2ELi2ELi4ENS5_IJNS4_1CILi2EEESB_NSA_ILi1EEEEEEEENS5_IJNSA_ILi256EEENSA_ILi128EEESG_EEENS_10tfloat32_tENS5_IJlSC_lEEESI_SJ_NS4_8TiledMMAINS4_8MMA_AtomIJNS4_23SM100_MMA_TF32_2x1SM_SSISI_SI_fLi256ELi128ELNS4_4UMMA5MajorE0ELSO_0ELNSN_7ScaleInE0ELSP_0EEEEEENS4_6LayoutINS5_IJSC_SC_SC_EEENS5_IJNSA_ILi0EEESU_SU_EEEEENS5_IJNS4_10UnderscoreESX_SX_EEEEENS4_28SM100_TMA_2SM_LOAD_MULTICASTENS4_14ComposedLayoutINS4_7SwizzleILi3ELi4ELi3EEENS4_18smem_ptr_flag_bitsILi32EEENSS_INS5_IJNSA_ILi8EEENSA_ILi32EEEEEENS5_IJS17_SC_EEEEEEEvNS4_8identityENS4_18SM100_TMA_2SM_LOADES1B_vS1C_EENS_8epilogue10collective18CollectiveEpilogueINS1F_23Sm100TmaWarpSpecializedILi4ELi2ELi16ELb1ELb0EEEJNS5_IJSG_SG_SG_EEENS5_IJNSS_ISG_SC_EENSS_INSA_ILi16EEESC_EEEEESI_SJ_SI_SJ_NS1F_6fusion15FusionCallbacksIS1J_NS1P_17LinearCombinationISI_fSI_fLNS_15FloatRoundStyleE2EEES1K_S1O_JEEENS4_5SM1004TMEM4LOAD26SM100_TMEM_LOAD_32dp32b16xENS4_13SM90_TMA_LOADENS11_INS12_ILi2ELi4ELi3EEES15_NSS_INS5_IJS16_S1M_EEENS5_IJS1M_SC_EEEEEEENS4_39AutoVectorizingCopyWithAssumedAlignmentILi128EEENS4_14SM90_TMA_STOREES24_S26_S26_EEEvvEEEEvNT_6ParamsE --------------------------
	.section	.nv.constant0._ZN7cutlass13device_kernelINS_4gemm6kernel13GemmUniversalIN4cute5tupleIJiiiiEEENS1_10collective13CollectiveMmaINS1_35MainloopSm100TmaUmmaWarpSpecializedILi2ELi2ELi4ENS5_IJNS4_1CILi2EEESB_NSA_ILi1EEEEEEEENS5_IJNSA_ILi256EEENSA_ILi128EEESG_EEENS_10tfloat32_tENS5_IJlSC_lEEESI_SJ_NS4_8TiledMMAINS4_8MMA_AtomIJNS4_23SM100_MMA_TF32_2x1SM_SSISI_SI_fLi256ELi128ELNS4_4UMMA5MajorE0ELSO_0ELNSN_7ScaleInE0ELSP_0EEEEEENS4_6LayoutINS5_IJSC_SC_SC_EEENS5_IJNSA_ILi0EEESU_SU_EEEEENS5_IJNS4_10UnderscoreESX_SX_EEEEENS4_28SM100_TMA_2SM_LOAD_MULTICASTENS4_14ComposedLayoutINS4_7SwizzleILi3ELi4ELi3EEENS4_18smem_ptr_flag_bitsILi32EEENSS_INS5_IJNSA_ILi8EEENSA_ILi32EEEEEENS5_IJS17_SC_EEEEEEEvNS4_8identityENS4_18SM100_TMA_2SM_LOADES1B_vS1C_EENS_8epilogue10collective18CollectiveEpilogueINS1F_23Sm100TmaWarpSpecializedILi4ELi2ELi16ELb1ELb0EEEJNS5_IJSG_SG_SG_EEENS5_IJNSS_ISG_SC_EENSS_INSA_ILi16EEESC_EEEEESI_SJ_SI_SJ_NS1F_6fusion15FusionCallbacksIS1J_NS1P_17LinearCombinationISI_fSI_fLNS_15FloatRoundStyleE2EEES1K_S1O_JEEENS4_5SM1004TMEM4LOAD26SM100_TMEM_LOAD_32dp32b16xENS4_13SM90_TMA_LOADENS11_INS12_ILi2ELi4ELi3EEES15_NSS_INS5_IJS16_S1M_EEENS5_IJS1M_SC_EEEEEEENS4_39AutoVectorizingCopyWithAssumedAlignmentILi128EEENS4_14SM90_TMA_STOREES24_S26_S26_EEEvvEEEEvNT_6ParamsE,"a",@progbits
	.sectionflags	@""
	.align	4
.nv.constant0._ZN7cutlass13device_kernelINS_4gemm6kernel13GemmUniversalIN4cute5tupleIJiiiiEEENS1_10collective13CollectiveMmaINS1_35MainloopSm100TmaUmmaWarpSpecializedILi2ELi2ELi4ENS5_IJNS4_1CILi2EEESB_NSA_ILi1EEEEEEEENS5_IJNSA_ILi256EEENSA_ILi128EEESG_EEENS_10tfloat32_tENS5_IJlSC_lEEESI_SJ_NS4_8TiledMMAINS4_8MMA_AtomIJNS4_23SM100_MMA_TF32_2x1SM_SSISI_SI_fLi256ELi128ELNS4_4UMMA5MajorE0ELSO_0ELNSN_7ScaleInE0ELSP_0EEEEEENS4_6LayoutINS5_IJSC_SC_SC_EEENS5_IJNSA_ILi0EEESU_SU_EEEEENS5_IJNS4_10UnderscoreESX_SX_EEEEENS4_28SM100_TMA_2SM_LOAD_MULTICASTENS4_14ComposedLayoutINS4_7SwizzleILi3ELi4ELi3EEENS4_18smem_ptr_flag_bitsILi32EEENSS_INS5_IJNSA_ILi8EEENSA_ILi32EEEEEENS5_IJS17_SC_EEEEEEEvNS4_8identityENS4_18SM100_TMA_2SM_LOADES1B_vS1C_EENS_8epilogue10collective18CollectiveEpilogueINS1F_23Sm100TmaWarpSpecializedILi4ELi2ELi16ELb1ELb0EEEJNS5_IJSG_SG_SG_EEENS5_IJNSS_ISG_SC_EENSS_INSA_ILi16EEESC_EEEEESI_SJ_SI_SJ_NS1F_6fusion15FusionCallbacksIS1J_NS1P_17LinearCombinationISI_fSI_fLNS_15FloatRoundStyleE2EEES1K_S1O_JEEENS4_5SM1004TMEM4LOAD26SM100_TMEM_LOAD_32dp32b16xENS4_13SM90_TMA_LOADENS11_INS12_ILi2ELi4ELi3EEES15_NSS_INS5_IJS16_S1M_EEENS5_IJS1M_SC_EEEEEEENS4_39AutoVectorizingCopyWithAssumedAlignmentILi128EEENS4_14SM90_TMA_STOREES24_S26_S26_EEEvvEEEEvNT_6ParamsE:
	.zero		2944


//--------------------- SYMBOLS --------------------------

	.type		.nv.reservedSmem.offset0,@object
	.size		.nv.reservedSmem.offset0,0x4
	.type		.nv.reservedSmem.cap,@object
	.size		.nv.reservedSmem.cap,0x4
	.type		__assertfail,@function
